	.target	sm_100a

	.elftype	@"ET_EXEC"


//--------------------- .note.nv.tkinfo           --------------------------
	.section	.note.nv.tkinfo,"",@"SHT_NOTE"
	.sectionflags	@"SHF_NOTE_NV_TKINFO"
	.tkinfo
        /*0018*/ 	.word	0x00000081
        /*0030*/ 	.string	""
        /*0030*/ 	.string	"ptxas-blackwell"
        /*0030*/ 	.string	"Cuda compilation tools, release 12.9, V12.9.86"
        /*0030*/ 	.string	"Build cuda_12.9.r12.9/compiler.36037853_0"
        /*0030*/ 	.string	"-v  -suppress-debug-info  -lineinfo  -arch sm_100a "



//--------------------- .note.nv.cuver            --------------------------
	.section	.note.nv.cuver,"",@"SHT_NOTE"
	.sectionflags	@"SHF_NOTE_NV_CUVER"
        /*0018*/ 	.short	0x0001
        /*001a*/ 	.short	0x0064
        /*001c*/ 	.short	0x0001
        /*001e*/ 	.short	0x0000
        /*0020*/ 	.short	0x0001
        /*0022*/ 	.short	0x0000


//--------------------- .nv.info                  --------------------------
	.section	.nv.info,"",@"SHT_CUDA_INFO"
	.align	4


	//----- nvinfo : EIATTR_REGCOUNT
	.align		4
        /*0000*/ 	.byte	0x04, 0x2f
        /*0002*/ 	.short	(.L_4 - .L_3)
	.align		4
.L_3:
        /*0004*/ 	.word	index@(gluon_tcgen05)
        /*0008*/ 	.word	0x00000027


	//----- nvinfo : EIATTR_FRAME_SIZE
	.align		4
.L_4:
        /*000c*/ 	.byte	0x04, 0x11
        /*000e*/ 	.short	(.L_6 - .L_5)
	.align		4
.L_5:
        /*0010*/ 	.word	index@($__internal_2_$__cuda_sm10x_tcgen05_guardrail_trap_unallocated_columns_being_dealloced)
        /*0014*/ 	.word	0x00000000


	//----- nvinfo : EIATTR_FRAME_SIZE
	.align		4
.L_6:
        /*0018*/ 	.byte	0x04, 0x11
        /*001a*/ 	.short	(.L_8 - .L_7)
	.align		4
.L_7:
        /*001c*/ 	.word	index@($__internal_1_$__cuda_sm10x_tcgen05_guardrail_trap_phase_invalid_during_alloc)
        /*0020*/ 	.word	0x00000000


	//----- nvinfo : EIATTR_FRAME_SIZE
	.align		4
.L_8:
        /*0024*/ 	.byte	0x04, 0x11
        /*0026*/ 	.short	(.L_10 - .L_9)
	.align		4
.L_9:
        /*0028*/ 	.word	index@($__internal_0_$__cuda_sm10x_tcgen05_guardrail_trap_col_being_dealloced_not_returned_by_alloc)
        /*002c*/ 	.word	0x00000000


	//----- nvinfo : EIATTR_FRAME_SIZE
	.align		4
.L_10:
        /*0030*/ 	.byte	0x04, 0x11
        /*0032*/ 	.short	(.L_12 - .L_11)
	.align		4
.L_11:
        /*0034*/ 	.word	index@(gluon_tcgen05)
        /*0038*/ 	.word	0x00000000


	//----- nvinfo : EIATTR_MIN_STACK_SIZE
	.align		4
.L_12:
        /*003c*/ 	.byte	0x04, 0x12
        /*003e*/ 	.short	(.L_14 - .L_13)
	.align		4
.L_13:
        /*0040*/ 	.word	index@(gluon_tcgen05)
        /*0044*/ 	.word	0x00000000
.L_14:


//--------------------- .nv.info.gluon_tcgen05    --------------------------
	.section	.nv.info.gluon_tcgen05,"",@"SHT_CUDA_INFO"
	.sectionflags	@""
	.align	4


	//----- nvinfo : EIATTR_CUDA_API_VERSION
	.align		4
        /*0000*/ 	.byte	0x04, 0x37
        /*0002*/ 	.short	(.L_16 - .L_15)
.L_15:
        /*0004*/ 	.word	0x00000081


	//----- nvinfo : EIATTR_KPARAM_INFO
	.align		4
.L_16:
        /*0008*/ 	.byte	0x04, 0x17
        /*000a*/ 	.short	(.L_18 - .L_17)
.L_17:
        /*000c*/ 	.word	0x00000000
        /*0010*/ 	.short	0x000a
        /*0012*/ 	.short	0x0048
        /*0014*/ 	.byte	0x00, 0xf4, 0x21, 0x00


	//----- nvinfo : EIATTR_KPARAM_INFO
	.align		4
.L_18:
        /*0018*/ 	.byte	0x04, 0x17
        /*001a*/ 	.short	(.L_20 - .L_19)
.L_19:
        /*001c*/ 	.word	0x00000000
        /*0020*/ 	.short	0x0009
        /*0022*/ 	.short	0x0040
        /*0024*/ 	.byte	0x00, 0xf4, 0x21, 0x00


	//----- nvinfo : EIATTR_KPARAM_INFO
	.align		4
.L_20:
        /*0028*/ 	.byte	0x04, 0x17
        /*002a*/ 	.short	(.L_22 - .L_21)
.L_21:
        /*002c*/ 	.word	0x00000000
        /*0030*/ 	.short	0x0008
        /*0032*/ 	.short	0x0038
        /*0034*/ 	.byte	0x00, 0xf0, 0x21, 0x00


	//----- nvinfo : EIATTR_KPARAM_INFO
	.align		4
.L_22:
        /*0038*/ 	.byte	0x04, 0x17
        /*003a*/ 	.short	(.L_24 - .L_23)
.L_23:
        /*003c*/ 	.word	0x00000000
        /*0040*/ 	.short	0x0007
        /*0042*/ 	.short	0x0030
        /*0044*/ 	.byte	0x00, 0xf0, 0x21, 0x00


	//----- nvinfo : EIATTR_KPARAM_INFO
	.align		4
.L_24:
        /*0048*/ 	.byte	0x04, 0x17
        /*004a*/ 	.short	(.L_26 - .L_25)
.L_25:
        /*004c*/ 	.word	0x00000000
        /*0050*/ 	.short	0x0006
        /*0052*/ 	.short	0x0028
        /*0054*/ 	.byte	0x00, 0xf0, 0x21, 0x00


	//----- nvinfo : EIATTR_KPARAM_INFO
	.align		4
.L_26:
        /*0058*/ 	.byte	0x04, 0x17
        /*005a*/ 	.short	(.L_28 - .L_27)
.L_27:
        /*005c*/ 	.word	0x00000000
        /*0060*/ 	.short	0x0005
        /*0062*/ 	.short	0x0020
        /*0064*/ 	.byte	0x00, 0xf0, 0x11, 0x00


	//----- nvinfo : EIATTR_KPARAM_INFO
	.align		4
.L_28:
        /*0068*/ 	.byte	0x04, 0x17
        /*006a*/ 	.short	(.L_30 - .L_29)
.L_29:
        /*006c*/ 	.word	0x00000000
        /*0070*/ 	.short	0x0004
        /*0072*/ 	.short	0x001c
        /*0074*/ 	.byte	0x00, 0xf0, 0x11, 0x00


	//----- nvinfo : EIATTR_KPARAM_INFO
	.align		4
.L_30:
        /*0078*/ 	.byte	0x04, 0x17
        /*007a*/ 	.short	(.L_32 - .L_31)
.L_31:
        /*007c*/ 	.word	0x00000000
        /*0080*/ 	.short	0x0003
        /*0082*/ 	.short	0x0018
        /*0084*/ 	.byte	0x00, 0xf0, 0x11, 0x00


	//----- nvinfo : EIATTR_KPARAM_INFO
	.align		4
.L_32:
        /*0088*/ 	.byte	0x04, 0x17
        /*008a*/ 	.short	(.L_34 - .L_33)
.L_33:
        /*008c*/ 	.word	0x00000000
        /*0090*/ 	.short	0x0002
        /*0092*/ 	.short	0x0010
        /*0094*/ 	.byte	0x00, 0xf4, 0x21, 0x00


	//----- nvinfo : EIATTR_KPARAM_INFO
	.align		4
.L_34:
        /*0098*/ 	.byte	0x04, 0x17
        /*009a*/ 	.short	(.L_36 - .L_35)
.L_35:
        /*009c*/ 	.word	0x00000000
        /*00a0*/ 	.short	0x0001
        /*00a2*/ 	.short	0x0008
        /*00a4*/ 	.byte	0x00, 0xf4, 0x21, 0x00


	//----- nvinfo : EIATTR_KPARAM_INFO
	.align		4
.L_36:
        /*00a8*/ 	.byte	0x04, 0x17
        /*00aa*/ 	.short	(.L_38 - .L_37)
.L_37:
        /*00ac*/ 	.word	0x00000000
        /*00b0*/ 	.short	0x0000
        /*00b2*/ 	.short	0x0000
        /*00b4*/ 	.byte	0x00, 0xf4, 0x21, 0x00


	//----- nvinfo : EIATTR_AT_ENTRY_FRAGMENTS
	.align		4
.L_38:
        /*00b8*/ 	.byte	0x04, 0x4f
        /*00ba*/ 	.short	(.L_40 - .L_39)


	//   ....[0]....
.L_39:
        /*00bc*/ 	.word	0x00000004


	//----- nvinfo : EIATTR_RESERVED_SMEM_USED
	.align		4
.L_40:
        /*00c0*/ 	.byte	0x01, 0x41
	.zero		2


	//----- nvinfo : EIATTR_SPARSE_MMA_MASK
	.align		4
        /*00c4*/ 	.byte	0x03, 0x50
        /*00c6*/ 	.short	0x0000


	//----- nvinfo : EIATTR_TCGEN05_1CTA_USED
	.align		4
        /*00c8*/ 	.byte	0x01, 0x51
	.zero		2


	//----- nvinfo : EIATTR_MAXREG_COUNT
	.align		4
        /*00cc*/ 	.byte	0x03, 0x1b
        /*00ce*/ 	.short	0x00ff


	//----- nvinfo : EIATTR_NUM_BARRIERS
	.align		4
        /*00d0*/ 	.byte	0x02, 0x4c
        /*00d2*/ 	.byte	0x01
	.zero		1


	//----- nvinfo : EIATTR_INT_WARP_WIDE_INSTR_OFFSETS
	.align		4
        /*00d4*/ 	.byte	0x04, 0x31
        /*00d6*/ 	.short	(.L_42 - .L_41)


	//   ....[0]....
.L_41:
        /*00d8*/ 	.word	0x00001640


	//   ....[1]....
        /*00dc*/ 	.word	0x00001660


	//   ....[2]....
        /*00e0*/ 	.word	0x000016f0


	//   ....[3]....
        /*00e4*/ 	.word	0x000018a0


	//   ....[4]....
        /*00e8*/ 	.word	0x000018b0


	//   ....[5]....
        /*00ec*/ 	.word	0x000018c0


	//   ....[6]....
        /*00f0*/ 	.word	0x000018d0


	//   ....[7]....
        /*00f4*/ 	.word	0x00001ac0


	//   ....[8]....
        /*00f8*/ 	.word	0x00001ad0


	//   ....[9]....
        /*00fc*/ 	.word	0x00001c50


	//   ....[10]....
        /*0100*/ 	.word	0x00001ca0


	//   ....[11]....
        /*0104*/ 	.word	0x00001cb0


	//   ....[12]....
        /*0108*/ 	.word	0x00001ce0


	//   ....[13]....
        /*010c*/ 	.word	0x00001e60


	//   ....[14]....
        /*0110*/ 	.word	0x00001e70


	//   ....[15]....
        /*0114*/ 	.word	0x00002130


	//   ....[16]....
        /*0118*/ 	.word	0x00002140


	//   ....[17]....
        /*011c*/ 	.word	0x00002480


	//   ....[18]....
        /*0120*/ 	.word	0x000024d0


	//----- nvinfo : EIATTR_COOP_GROUP_MASK_REGIDS
	.align		4
.L_42:
        /*0124*/ 	.byte	0x04, 0x29
        /*0126*/ 	.short	(.L_44 - .L_43)


	//   ....[0]....
.L_43:
        /*0128*/ 	.word	0xffffffff


	//   ....[1]....
        /*012c*/ 	.word	0xffffffff


	//   ....[2]....
        /*0130*/ 	.word	0xffffffff


	//   ....[3]....
        /*0134*/ 	.word	0xffffffff


	//   ....[4]....
        /*0138*/ 	.word	0xffffffff


	//   ....[5]....
        /*013c*/ 	.word	0xffffffff


	//   ....[6]....
        /*0140*/ 	.word	0xffffffff


	//   ....[7]....
        /*0144*/ 	.word	0xffffffff


	//   ....[8]....
        /*0148*/ 	.word	0xffffffff


	//   ....[9]....
        /*014c*/ 	.word	0xffffffff


	//----- nvinfo : EIATTR_COOP_GROUP_INSTR_OFFSETS
	.align		4
.L_44:
        /*0150*/ 	.byte	0x04, 0x28
        /*0152*/ 	.short	(.L_46 - .L_45)


	//   ....[0]....
.L_45:
        /*0154*/ 	.word	0x00000050


	//   ....[1]....
        /*0158*/ 	.word	0x00000310


	//   ....[2]....
        /*015c*/ 	.word	0x000004f0


	//   ....[3]....
        /*0160*/ 	.word	0x000009a0


	//   ....[4]....
        /*0164*/ 	.word	0x00000ae0


	//   ....[5]....
        /*0168*/ 	.word	0x00000f50


	//   ....[6]....
        /*016c*/ 	.word	0x00001090


	//   ....[7]....
        /*0170*/ 	.word	0x000014e0


	//   ....[8]....
        /*0174*/ 	.word	0x00002310


	//   ....[9]....
        /*0178*/ 	.word	0x00002580


	//----- nvinfo : EIATTR_VRC_CTA_INIT_COUNT
	.align		4
.L_46:
        /*017c*/ 	.byte	0x02, 0x4a
        /*017e*/ 	.byte	0x80
	.zero		1


	//----- nvinfo : EIATTR_MBARRIER_INSTR_OFFSETS
	.align		4
        /*0180*/ 	.byte	0x04, 0x39
        /*0182*/ 	.short	(.L_48 - .L_47)


	//   ....[0]....
.L_47:
        /*0184*/ 	.word	0x00001710
        /*0188*/ 	.word	0x000000ff
        /*018c*/ 	.word	0x00003000
        /*0190*/ 	.short	0x0100
        /*0192*/ 	.byte	0x08
	.zero		1


	//   ....[1]....
        /*0194*/ 	.word	0x00001720
        /*0198*/ 	.word	0x000000ff
        /*019c*/ 	.word	0x00003010
        /*01a0*/ 	.short	0x0100
        /*01a2*/ 	.byte	0x08
	.zero		1


	//   ....[2]....
        /*01a4*/ 	.word	0x000017d0
        /*01a8*/ 	.word	0x000000ff
        /*01ac*/ 	.word	0x00003008
        /*01b0*/ 	.short	0x0100
        /*01b2*/ 	.byte	0x08
	.zero		1


	//   ....[3]....
        /*01b4*/ 	.word	0x000017e0
        /*01b8*/ 	.word	0x000000ff
        /*01bc*/ 	.word	0x00003018
        /*01c0*/ 	.short	0x0100
        /*01c2*/ 	.byte	0x08
	.zero		1


	//   ....[4]....
        /*01c4*/ 	.word	0x000019b0
        /*01c8*/ 	.word	0x000000ff
        /*01cc*/ 	.word	0x00003000
        /*01d0*/ 	.short	0x010a
        /*01d2*/ 	.byte	0x08
	.zero		1


	//   ....[5]....
        /*01d4*/ 	.word	0x00001b20
        /*01d8*/ 	.word	0x000000ff
        /*01dc*/ 	.word	0x00003010
        /*01e0*/ 	.short	0x010a
        /*01e2*/ 	.byte	0x08
	.zero		1


	//   ....[6]....
        /*01e4*/ 	.word	0x00001d50
        /*01e8*/ 	.word	0x000000ff
        /*01ec*/ 	.word	0x00003000
        /*01f0*/ 	.short	0x010a
        /*01f2*/ 	.byte	0x09
	.zero		1


	//   ....[7]....
        /*01f4*/ 	.word	0x00001eb0
        /*01f8*/ 	.word	0x000000ff
        /*01fc*/ 	.word	0x00003010
        /*0200*/ 	.short	0x010a
        /*0202*/ 	.byte	0x09
	.zero		1


	//   ....[8]....
        /*0204*/ 	.word	0x00001f80
        /*0208*/ 	.word	0x000000ff
        /*020c*/ 	.word	0x00003000
        /*0210*/ 	.short	0x0108
        /*0212*/ 	.byte	0x08
	.zero		1


	//   ....[9]....
        /*0214*/ 	.word	0x00001f90
        /*0218*/ 	.word	0x000000ff
        /*021c*/ 	.word	0x00003010
        /*0220*/ 	.short	0x0108
        /*0222*/ 	.byte	0x08
	.zero		1


	//   ....[10]....
        /*0224*/ 	.word	0x00001fe0
        /*0228*/ 	.word	0x000000ff
        /*022c*/ 	.word	0x00003008
        /*0230*/ 	.short	0x0108
        /*0232*/ 	.byte	0x08
	.zero		1


	//   ....[11]....
        /*0234*/ 	.word	0x00001ff0
        /*0238*/ 	.word	0x000000ff
        /*023c*/ 	.word	0x00003018
        /*0240*/ 	.short	0x0108
        /*0242*/ 	.byte	0x08
	.zero		1


	//   ....[12]....
        /*0244*/ 	.word	0x000025a0
        /*0248*/ 	.word	0x000000ff
        /*024c*/ 	.word	0x00003000
        /*0250*/ 	.short	0x010a
        /*0252*/ 	.byte	0x08
	.zero		1


	//   ....[13]....
        /*0254*/ 	.word	0x000025d0
        /*0258*/ 	.word	0x000000ff
        /*025c*/ 	.word	0x00003010
        /*0260*/ 	.short	0x010a
        /*0262*/ 	.byte	0x08
	.zero		1


	//   ....[14]....
        /*0264*/ 	.word	0x00002600
        /*0268*/ 	.word	0x000000ff
        /*026c*/ 	.word	0x00003000
        /*0270*/ 	.short	0x010a
        /*0272*/ 	.byte	0x09
	.zero		1


	//   ....[15]....
        /*0274*/ 	.word	0x00002630
        /*0278*/ 	.word	0x000000ff
        /*027c*/ 	.word	0x00003010
        /*0280*/ 	.short	0x010a
        /*0282*/ 	.byte	0x09
	.zero		1


	//----- nvinfo : EIATTR_NUM_MBARRIERS
	.align		4
.L_48:
        /*0284*/ 	.byte	0x03, 0x38
        /*0286*/ 	.short	0x0004


	//----- nvinfo : EIATTR_EXIT_INSTR_OFFSETS
	.align		4
        /*0288*/ 	.byte	0x04, 0x1c
        /*028a*/ 	.short	(.L_50 - .L_49)


	//   ....[0]....
.L_49:
        /*028c*/ 	.word	0x00002590


	//----- nvinfo : EIATTR_REQNTID
	.align		4
.L_50:
        /*0290*/ 	.byte	0x04, 0x10
        /*0292*/ 	.short	(.L_52 - .L_51)
.L_51:
        /*0294*/ 	.word	0x00000100
        /*0298*/ 	.word	0x00000001
        /*029c*/ 	.word	0x00000001


	//----- nvinfo : EIATTR_CRS_STACK_SIZE
	.align		4
.L_52:
        /*02a0*/ 	.byte	0x04, 0x1e
        /*02a2*/ 	.short	(.L_54 - .L_53)
.L_53:
        /*02a4*/ 	.word	0x00000000


	//----- nvinfo : EIATTR_CBANK_PARAM_SIZE
	.align		4
.L_54:
        /*02a8*/ 	.byte	0x03, 0x19
        /*02aa*/ 	.short	0x0050


	//----- nvinfo : EIATTR_PARAM_CBANK
	.align		4
        /*02ac*/ 	.byte	0x04, 0x0a
        /*02ae*/ 	.short	(.L_56 - .L_55)
	.align		4
.L_55:
        /*02b0*/ 	.word	index@(.nv.constant0.gluon_tcgen05)
        /*02b4*/ 	.short	0x0380
        /*02b6*/ 	.short	0x0050


	//----- nvinfo : EIATTR_SW_WAR
	.align		4
.L_56:
        /*02b8*/ 	.byte	0x04, 0x36
        /*02ba*/ 	.short	(.L_58 - .L_57)
.L_57:
        /*02bc*/ 	.word	0x00000008
.L_58:


//--------------------- .nv.compat                --------------------------
	.section	.nv.compat,"",@"SHT_CUDA_COMPAT_INFO"
	.align	4
        /*0000*/ 	.byte	0x02, 0x02, 0x02, 0x00, 0x02, 0x05, 0x05, 0x00, 0x02, 0x03, 0x03, 0x00, 0x02, 0x06, 0x01, 0x00


//--------------------- .nv.callgraph             --------------------------
	.section	.nv.callgraph,"",@"SHT_CUDA_CALLGRAPH"
	.align	4
	.sectionentsize	8
	.align		4
        /*0000*/ 	.word	0x00000000
	.align		4
        /*0004*/ 	.word	0xffffffff
	.align		4
        /*0008*/ 	.word	0x00000000
	.align		4
        /*000c*/ 	.word	0xfffffffe
	.align		4
        /*0010*/ 	.word	0x00000000
	.align		4
        /*0014*/ 	.word	0xfffffffd
	.align		4
        /*0018*/ 	.word	0x00000000
	.align		4
        /*001c*/ 	.word	0xfffffffc


//--------------------- .text.gluon_tcgen05       --------------------------
	.section	.text.gluon_tcgen05,"ax",@progbits
	.align	128
        .global         gluon_tcgen05
        .type           gluon_tcgen05,@function
        .size           gluon_tcgen05,(.L_x_77 - gluon_tcgen05)
        .other          gluon_tcgen05,@"STO_CUDA_ENTRY STV_DEFAULT"
gluon_tcgen05:
.text.gluon_tcgen05:
[----:B------:R-:W1:Y:S01]  /*0000*/  LDC R1, c[0x0][0x37c] ;  /* 0x0000df00ff017b82 */ /* 0x000e620000000800 */
[----:B------:R-:W2:Y:S02]  /*0010*/  S2R R0, SR_TID.X ;  /* 0x0000000000007919 */ /* 0x000ea40000002100 */
[----:B--2---:R-:W-:-:S13]  /*0020*/  ISETP.GE.U32.AND P2, PT, R0, 0x20, PT ;  /* 0x000000200000780c */ /* 0x004fda0003f46070 */
[----:B------:R-:W-:Y:S05]  /*0030*/  @P2 BRA `(.L_x_0) ;  /* 0x0000000000b82947 */ /* 0x000fea0003800000 */
[----:B------:R-:W2:Y:S01]  /*0040*/  S2UR UR6, SR_CgaCtaId ;  /* 0x00000000000679c3 */ /* 0x000ea20000008800 */
[----:B------:R-:W-:Y:S01]  /*0050*/  NOP ;  /* 0x0000000000007918 */ /* 0x000fe20000000000 */
[----:B------:R-:W-:Y:S02]  /*0060*/  UMOV UR4, 0x40 ;  /* 0x0000004000047882 */ /* 0x000fe40000000000 */
[----:B--2---:R-:W-:-:S09]  /*0070*/  ULEA UR4, UR6, UR4, 0x18 ;  /* 0x0000000406047291 */ /* 0x004fd2000f8ec0ff */
[----:B------:R-:W2:Y:S01]  /*0080*/  LDS.U8 R2, [UR4] ;  /* 0x00000004ff027984 */ /* 0x000ea20008000000 */
[----:B------:R-:W-:Y:S02]  /*0090*/  UMOV UR4, 0x400 ;  /* 0x0000040000047882 */ /* 0x000fe40000000000 */
[----:B------:R-:W-:Y:S01]  /*00a0*/  ULEA UR4, UR6, UR4, 0x18 ;  /* 0x0000000406047291 */ /* 0x000fe2000f8ec0ff */
[----:B--2---:R-:W-:-:S13]  /*00b0*/  ISETP.NE.AND P0, PT, R2, RZ, PT ;  /* 0x000000ff0200720c */ /* 0x004fda0003f05270 */
[----:B------:R-:W-:Y:S05]  /*00c0*/  @P0 BRA `(.L_x_1) ;  /* 0x00000000007c0947 */ /* 0x000fea0003800000 */
[----:B------:R-:W-:-:S13]  /*00d0*/  ELECT P0, URZ, PT ;  /* 0x0000000000ff782f */ /* 0x000fda0003800000 */
[----:B------:R-:W-:Y:S05]  /*00e0*/  @!P0 BRA `(.L_x_2) ;  /* 0x0000000000848947 */ /* 0x000fea0003800000 */
[----:B------:R-:W-:Y:S01]  /*00f0*/  UMOV UR5, 0x2 ;  /* 0x0000000200057882 */ /* 0x000fe20000000000 */
[----:B------:R-:W-:Y:S02]  /*0100*/  IMAD.MOV.U32 R5, RZ, RZ, 0x1 ;  /* 0x00000001ff057424 */ /* 0x000fe400078e00ff */
[----:B------:R-:W-:Y:S02]  /*0110*/  IMAD.MOV.U32 R3, RZ, RZ, 0x3 ;  /* 0x00000003ff037424 */ /* 0x000fe400078e00ff */
[----:B------:R-:W-:Y:S04]  /*0120*/  DEPBAR.LE SB2, 0x36 ;  /* 0x0000ad800000791a */ /* 0x000fe80000000000 */
[----:B------:R-:W2:Y:S02]  /*0130*/  UTCATOMSWS.FIND_AND_SET.ALIGN UP0, UR5, UR5 ;  /* 0x00000005000575e3 */ /* 0x000ea40008000800 */
[----:B--2---:R-:W-:-:S04]  /*0140*/  PLOP3.LUT P0, PT, PT, PT, UP0, 0x80, 0x8 ;  /* 0x000000000008781c */ /* 0x004fc80003f0f008 */
[----:B------:R-:W-:-:S04]  /*0150*/  SEL R2, RZ, 0xffffffff, !P0 ;  /* 0xffffffffff027807 */ /* 0x000fc80004000000 */
[----:B------:R-:W-:Y:S01]  /*0160*/  ISETP.NE.AND P0, PT, R2, RZ, PT ;  /* 0x000000ff0200720c */ /* 0x000fe20003f05270 */
[----:B------:R-:W-:-:S12]  /*0170*/  IMAD.U32 R2, RZ, RZ, UR5 ;  /* 0x00000005ff027e24 */ /* 0x000fd8000f8e00ff */
[----:B------:R-:W-:Y:S05]  /*0180*/  @P0 BRA `(.L_x_3) ;  /* 0x0000000000240947 */ /* 0x000fea0003800000 */
.L_x_4:
[----:B------:R-:W-:Y:S05]  /*0190*/  NANOSLEEP 0x64 ;  /* 0x000000640000795d */ /* 0x000fea0003800000 */
[----:B------:R-:W-:-:S05]  /*01a0*/  UMOV UR5, 0x2 ;  /* 0x0000000200057882 */ /* 0x000fca0000000000 */
[----:B------:R-:W-:Y:S04]  /*01b0*/  DEPBAR.LE SB2, 0x36 ;  /* 0x0000ad800000791a */ /* 0x000fe80000000000 */
[----:B------:R-:W2:Y:S02]  /*01c0*/  UTCATOMSWS.FIND_AND_SET.ALIGN UP0, UR5, UR5 ;  /* 0x00000005000575e3 */ /* 0x000ea40008000800 */
[----:B--2---:R-:W-:-:S04]  /*01d0*/  PLOP3.LUT P0, PT, PT, PT, UP0, 0x80, 0x8 ;  /* 0x000000000008781c */ /* 0x004fc80003f0f008 */
[----:B------:R-:W-:-:S04]  /*01e0*/  SEL R2, RZ, 0xffffffff, !P0 ;  /* 0xffffffffff027807 */ /* 0x000fc80004000000 */
[----:B------:R-:W-:Y:S01]  /*01f0*/  ISETP.NE.AND P0, PT, R2, RZ, PT ;  /* 0x000000ff0200720c */ /* 0x000fe20003f05270 */
[----:B------:R-:W-:-:S12]  /*0200*/  IMAD.U32 R2, RZ, RZ, UR5 ;  /* 0x00000005ff027e24 */ /* 0x000fd8000f8e00ff */
[----:B------:R-:W-:Y:S05]  /*0210*/  @!P0 BRA `(.L_x_4) ;  /* 0xfffffffc00dc8947 */ /* 0x000fea000383ffff */
.L_x_3:
[C---:B------:R-:W-:Y:S01]  /*0220*/  VIADD R4, R2.reuse, 0x10 ;  /* 0x0000001002047836 */ /* 0x040fe20000000000 */
[----:B------:R-:W-:Y:S01]  /*0230*/  UMOV UR5, 0x50 ;  /* 0x0000005000057882 */ /* 0x000fe20000000000 */
[----:B------:R-:W-:Y:S01]  /*0240*/  SHF.L.U32 R3, R3, R2, RZ ;  /* 0x0000000203037219 */ /* 0x000fe200000006ff */
[----:B------:R-:W-:Y:S01]  /*0250*/  ULEA UR5, UR6, UR5, 0x18 ;  /* 0x0000000506057291 */ /* 0x000fe2000f8ec0ff */
[----:B------:R-:W-:Y:S01]  /*0260*/  IMAD.SHL.U32 R2, R2, 0x20, RZ ;  /* 0x0000002002027824 */ /* 0x000fe200078e00ff */
[----:B------:R-:W-:-:S04]  /*0270*/  SHF.L.U32 R4, R5, R4, RZ ;  /* 0x0000000405047219 */ /* 0x000fc800000006ff */
[----:B------:R-:W-:-:S05]  /*0280*/  LOP3.LUT R3, R4, R3, RZ, 0xfc, !PT ;  /* 0x0000000304037212 */ /* 0x000fca00078efcff */
[----:B------:R2:W-:Y:S04]  /*0290*/  ATOMS.OR RZ, [UR5], R3 ;  /* 0x00000003ffff798c */ /* 0x0005e8000b000005 */
[----:B------:R2:W-:Y:S01]  /*02a0*/  STS [UR4], R2 ;  /* 0x00000002ff007988 */ /* 0x0005e20008000804 */
[----:B------:R-:W-:Y:S05]  /*02b0*/  BRA `(.L_x_2) ;  /* 0x0000000000107947 */ /* 0x000fea0003800000 */
.L_x_1:
[----:B------:R-:W-:Y:S01]  /*02c0*/  IMAD.MOV.U32 R3, RZ, RZ, -0x1 ;  /* 0xffffffffff037424 */ /* 0x000fe200078e00ff */
[----:B------:R-:W-:-:S04]  /*02d0*/  MOV R2, 0x300 ;  /* 0x0000030000027802 */ /* 0x000fc80000000f00 */
[----:B------:R2:W-:Y:S03]  /*02e0*/  STS [UR4], R3 ;  /* 0x00000003ff007988 */ /* 0x0005e60008000804 */
[----:B-12---:R-:W-:Y:S05]  /*02f0*/  CALL.REL.NOINC `($__internal_1_$__cuda_sm10x_tcgen05_guardrail_trap_phase_invalid_during_alloc) ;  /* 0x0000002000e47944 */ /* 0x006fea0003c00000 */
.L_x_2:
[----:B------:R-:W-:Y:S05]  /*0300*/  WARPSYNC.ALL ;  /* 0x0000000000007948 */ /* 0x000fea0003800000 */
[----:B------:R-:W-:Y:S01]  /*0310*/  NOP ;  /* 0x0000000000007918 */ /* 0x000fe20000000000 */
.L_x_0:
[----:B------:R-:W3:Y:S08]  /*0320*/  S2UR UR4, SR_CgaCtaId ;  /* 0x00000000000479c3 */ /* 0x000ef00000008800 */
[----:B------:R-:W-:Y:S01]  /*0330*/  BAR.SYNC.DEFER_BLOCKING 0x0 ;  /* 0x0000000000007b1d */ /* 0x000fe20000010000 */
[----:B------:R-:W-:-:S05]  /*0340*/  LOP3.LUT R36, R0, 0xff, RZ, 0xc0, !PT ;  /* 0x000000ff00247812 */ /* 0x000fca00078ec0ff */
[----:B------:R-:W-:Y:S02]  /*0350*/  UMOV UR8, 0x400 ;  /* 0x0000040000087882 */ /* 0x000fe40000000000 */
[----:B------:R-:W4:Y:S08]  /*0360*/  LDC R8, c[0x0][0x3a0] ;  /* 0x0000e800ff087b82 */ /* 0x000f300000000800 */
[----:B------:R-:W5:Y:S01]  /*0370*/  S2UR UR9, SR_CTAID.Y ;  /* 0x00000000000979c3 */ /* 0x000f620000002600 */
[----:B---3--:R-:W-:-:S09]  /*0380*/  ULEA UR8, UR4, UR8, 0x18 ;  /* 0x0000000804087291 */ /* 0x008fd2000f8ec0ff */
[----:B------:R-:W3:Y:S01]  /*0390*/  LDS R4, [UR8] ;  /* 0x00000008ff047984 */ /* 0x000ee20008000800 */
[----:B------:R-:W-:Y:S06]  /*03a0*/  BAR.SYNC.DEFER_BLOCKING 0x0 ;  /* 0x0000000000007b1d */ /* 0x000fec0000010000 */
[----:B------:R-:W-:Y:S05]  /*03b0*/  @P2 BRA `(.L_x_5) ;  /* 0x0000000000182947 */ /* 0x000fea0003800000 */
[----:B------:R-:W-:Y:S01]  /*03c0*/  ELECT P0, URZ, PT ;  /* 0x0000000000ff782f */ /* 0x000fe20003800000 */
[----:B--2---:R-:W-:Y:S01]  /*03d0*/  IMAD.MOV.U32 R2, RZ, RZ, 0x1 ;  /* 0x00000001ff027424 */ /* 0x004fe200078e00ff */
[----:B------:R-:W-:Y:S01]  /*03e0*/  UMOV UR5, 0x40 ;  /* 0x0000004000057882 */ /* 0x000fe20000000000 */
[----:B------:R-:W-:Y:S01]  /*03f0*/  UVIRTCOUNT.DEALLOC.SMPOOL 0x80 ;  /* 0x000000800000784c */ /* 0x000fe20000000000 */
[----:B------:R-:W-:-:S09]  /*0400*/  ULEA UR5, UR4, UR5, 0x18 ;  /* 0x0000000504057291 */ /* 0x000fd2000f8ec0ff */
[----:B------:R2:W-:Y:S03]  /*0410*/  @P0 STS.U8 [UR5], R2 ;  /* 0x00000002ff000988 */ /* 0x0005e60008000005 */
.L_x_5:
[----:B------:R-:W2:Y:S01]  /*0420*/  S2UR UR4, SR_CTAID.Z ;  /* 0x00000000000479c3 */ /* 0x000ea20000002700 */
[----:B------:R-:W5:Y:S01]  /*0430*/  LDCU UR5, c[0x0][0x370] ;  /* 0x00006e00ff0577ac */ /* 0x000f620008000800 */
[----:B------:R-:W-:Y:S01]  /*0440*/  ISETP.GE.U32.AND P0, PT, R36, 0x20, PT ;  /* 0x000000202400780c */ /* 0x000fe20003f06070 */
[----:B----4-:R-:W-:Y:S01]  /*0450*/  VIADD R6, R8, 0xffffffff ;  /* 0xffffffff08067836 */ /* 0x010fe20000000000 */
[C---:B------:R-:W-:Y:S01]  /*0460*/  ISETP.NE.U32.AND P3, PT, R36.reuse, RZ, PT ;  /* 0x000000ff2400720c */ /* 0x040fe20003f65070 */
[----:B------:R-:W2:Y:S02]  /*0470*/  LDCU UR6, c[0x0][0x374] ;  /* 0x00006e80ff0677ac */ /* 0x000ea40008000800 */
[----:B--2---:R-:W-:Y:S01]  /*0480*/  LEA R3, R36, UR8, 0x2 ;  /* 0x0000000824037c11 */ /* 0x004fe2000f8e10ff */
[----:B------:R-:W-:Y:S01]  /*0490*/  BSSY.RECONVERGENT B0, `(.L_x_6) ;  /* 0x0000015000007945 */ /* 0x000fe20003800200 */
[----:B------:R-:W5:Y:S01]  /*04a0*/  S2UR UR7, SR_CTAID.X ;  /* 0x00000000000779c3 */ /* 0x000f620000002500 */
[----:B------:R-:W2:Y:S01]  /*04b0*/  LDCU.64 UR20, c[0x0][0x3c0] ;  /* 0x00007800ff1477ac */ /* 0x000ea20008000a00 */
[----:B---3--:R-:W-:-:S04]  /*04c0*/  R2UR UR23, R4 ;  /* 0x00000000041772ca */ /* 0x008fc800000e0000 */
[----:B------:R3:W-:Y:S02]  /*04d0*/  @!P0 STS [R3], RZ ;  /* 0x000000ff03008388 */ /* 0x0007e40000000800 */
[----:B------:R-:W4:Y:S01]  /*04e0*/  LDC R2, c[0x0][0x398] ;  /* 0x0000e600ff027b82 */ /* 0x000f220000000800 */
[----:B------:R-:W-:Y:S01]  /*04f0*/  NOP ;  /* 0x0000000000007918 */ /* 0x000fe20000000000 */
[----:B------:R3:W-:Y:S01]  /*0500*/  @!P3 STS [UR8+0x20], R6 ;  /* 0x00002006ff00b988 */ /* 0x0007e20008000808 */
[----:B-----5:R-:W-:-:S04]  /*0510*/  UIMAD UR4, UR4, UR6, UR9 ;  /* 0x00000006040472a4 */ /* 0x020fc8000f8e0209 */
[----:B------:R-:W-:-:S04]  /*0520*/  UIMAD UR4, UR4, UR5, UR7 ;  /* 0x00000005040472a4 */ /* 0x000fc8000f8e0207 */
[----:B------:R-:W-:-:S04]  /*0530*/  UIMAD UR4, UR4, 0x180, URZ ;  /* 0x00000180040478a4 */ /* 0x000fc8000f8e02ff */
[----:B--2---:R-:W-:Y:S01]  /*0540*/  UIADD3 UR24, UP0, UPT, UR4, UR20, URZ ;  /* 0x0000001404187290 */ /* 0x004fe2000ff1e0ff */
[----:B----4-:R-:W-:-:S03]  /*0550*/  VIADD R2, R2, 0xffffffff ;  /* 0xffffffff02027836 */ /* 0x010fc60000000000 */
[----:B------:R-:W-:Y:S01]  /*0560*/  ULEA.HI.X.SX32 UR25, UR4, UR21, 0x1, UP0 ;  /* 0x0000001504197291 */ /* 0x000fe200080f0eff */
[----:B---3--:R-:W-:Y:S11]  /*0570*/  @P3 BRA `(.L_x_7) ;  /* 0x0000000000183947 */ /* 0x008ff60003800000 */
[----:B------:R-:W2:Y:S01]  /*0580*/  LDS R4, [UR8+0x8] ;  /* 0x00000808ff047984 */ /* 0x000ea20008000800 */
[----:B------:R-:W3:Y:S01]  /*0590*/  LDC.64 R10, c[0x0][0x380] ;  /* 0x0000e000ff0a7b82 */ /* 0x000ee20000000a00 */
[----:B------:R-:W-:Y:S02]  /*05a0*/  IMAD.MOV.U32 R5, RZ, RZ, 0x70 ;  /* 0x00000070ff057424 */ /* 0x000fe400078e00ff */
[----:B---3--:R3:W-:Y:S03]  /*05b0*/  STS.64 [UR8], R10 ;  /* 0x0000000aff007988 */ /* 0x0087e60008000a08 */
[----:B--2---:R-:W-:-:S05]  /*05c0*/  LOP3.LUT R4, R4, 0x10, R5, 0xd8, !PT ;  /* 0x0000001004047812 */ /* 0x004fca00078ed805 */
[----:B------:R3:W-:Y:S02]  /*05d0*/  STS [UR8+0x8], R4 ;  /* 0x00000804ff007988 */ /* 0x0007e40008000808 */
.L_x_7:
[----:B------:R-:W-:Y:S05]  /*05e0*/  BSYNC.RECONVERGENT B0 ;  /* 0x0000000000007941 */ /* 0x000fea0003800200 */
.L_x_6:
[----:B------:R-:W-:Y:S04]  /*05f0*/  BSSY.RECONVERGENT B0, `(.L_x_8) ;  /* 0x000000a000007945 */ /* 0x000fe80003800200 */
[----:B------:R-:W-:Y:S05]  /*0600*/  @P3 BRA `(.L_x_9) ;  /* 0x0000000000203947 */ /* 0x000fea0003800000 */
[----:B---3--:R-:W2:Y:S01]  /*0610*/  LDS R4, [UR8+0x34] ;  /* 0x00003408ff047984 */ /* 0x008ea20008000800 */
[----:B------:R-:W-:Y:S02]  /*0620*/  IMAD.MOV.U32 R5, RZ, RZ, 0x1f000000 ;  /* 0x1f000000ff057424 */ /* 0x000fe400078e00ff */
[----:B------:R-:W-:Y:S01]  /*0630*/  @!P3 IMAD.MOV.U32 R7, RZ, RZ, 0x7f ;  /* 0x0000007fff07b424 */ /* 0x000fe200078e00ff */
[----:B------:R-:W3:Y:S02]  /*0640*/  @!P3 LDS R10, [UR8+0x38] ;  /* 0x00003808ff0ab984 */ /* 0x000ee40008000800 */
[----:B--2---:R-:W-:Y:S02]  /*0650*/  LOP3.LUT R4, R4, 0xff000000, R5, 0xb8, !PT ;  /* 0xff00000004047812 */ /* 0x004fe400078eb805 */
[----:B---3--:R-:W-:-:S03]  /*0660*/  @!P3 LOP3.LUT R5, R10, 0xff, R7, 0xb8, !PT ;  /* 0x000000ff0a05b812 */ /* 0x008fc600078eb807 */
[----:B------:R2:W-:Y:S04]  /*0670*/  STS [UR8+0x34], R4 ;  /* 0x00003404ff007988 */ /* 0x0005e80008000808 */
[----:B------:R2:W-:Y:S02]  /*0680*/  @!P3 STS [UR8+0x38], R5 ;  /* 0x00003805ff00b988 */ /* 0x0005e40008000808 */
.L_x_9:
[----:B------:R-:W-:Y:S05]  /*0690*/  BSYNC.RECONVERGENT B0 ;  /* 0x0000000000007941 */ /* 0x000fea0003800200 */
.L_x_8:
[----:B------:R-:W-:Y:S04]  /*06a0*/  BSSY.RECONVERGENT B0, `(.L_x_10) ;  /* 0x000000a000007945 */ /* 0x000fe80003800200 */
[----:B------:R-:W-:Y:S05]  /*06b0*/  @P3 BRA `(.L_x_11) ;  /* 0x0000000000203947 */ /* 0x000fea0003800000 */
[----:B--23--:R-:W2:Y:S01]  /*06c0*/  LDS R4, [UR8+0x1c] ;  /* 0x00001c08ff047984 */ /* 0x00cea20008000800 */
[----:B------:R-:W3:Y:S03]  /*06d0*/  LDC.64 R10, c[0x0][0x3a8] ;  /* 0x0000ea00ff0a7b82 */ /* 0x000ee60000000a00 */
[----:B------:R4:W-:Y:S01]  /*06e0*/  STS [UR8+0x24], R2 ;  /* 0x00002402ff007988 */ /* 0x0009e20008000808 */
[--C-:B---3--:R-:W-:Y:S02]  /*06f0*/  SHF.R.U32.HI R7, RZ, 0x4, R11.reuse ;  /* 0x00000004ff077819 */ /* 0x108fe4000001160b */
[----:B------:R-:W-:-:S05]  /*0700*/  SHF.R.U64 R5, R10, 0x4, R11 ;  /* 0x000000040a057819 */ /* 0x000fca000000120b */
[----:B------:R4:W-:Y:S01]  /*0710*/  STS [UR8+0xc], R5 ;  /* 0x00000c05ff007988 */ /* 0x0009e20008000808 */
[----:B--2---:R-:W-:-:S05]  /*0720*/  LOP3.LUT R4, R4, 0xf, R7, 0xb8, !PT ;  /* 0x0000000f04047812 */ /* 0x004fca00078eb807 */
[----:B------:R4:W-:Y:S02]  /*0730*/  STS [UR8+0x1c], R4 ;  /* 0x00001c04ff007988 */ /* 0x0009e40008000808 */
.L_x_11:
[----:B------:R-:W-:Y:S05]  /*0740*/  BSYNC.RECONVERGENT B0 ;  /* 0x0000000000007941 */ /* 0x000fea0003800200 */
.L_x_10:
[----:B------:R-:W-:Y:S04]  /*0750*/  BSSY.RECONVERGENT B1, `(.L_x_12) ;  /* 0x000001d000017945 */ /* 0x000fe80003800200 */
[----:B------:R-:W-:Y:S04]  /*0760*/  BSSY.RELIABLE B0, `(.L_x_13) ;  /* 0x0000018000007945 */ /* 0x000fe80003800100 */
[----:B------:R-:W-:Y:S05]  /*0770*/  @P3 BRA `(.L_x_14) ;  /* 0x00000000001c3947 */ /* 0x000fea0003800000 */
[----:B--234-:R-:W2:Y:S02]  /*0780*/  LDS R4, [UR8+0x34] ;  /* 0x00003408ff047984 */ /* 0x01cea40008000800 */
[----:B--2---:R-:W-:-:S05]  /*0790*/  LOP3.LUT R4, R4, 0x7, RZ, 0xb8, !PT ;  /* 0x0000000704047812 */ /* 0x004fca00078eb8ff */
[----:B------:R2:W-:Y:S01]  /*07a0*/  STS [UR8+0x34], R4 ;  /* 0x00003404ff007988 */ /* 0x0005e20008000808 */
[----:B------:R-:W-:Y:S05]  /*07b0*/  @P3 BRA `(.L_x_15) ;  /* 0x00000000001c3947 */ /* 0x000fea0003800000 */
[----:B--2---:R-:W2:Y:S02]  /*07c0*/  LDS R4, [UR8+0x34] ;  /* 0x00003408ff047984 */ /* 0x004ea40008000800 */
[----:B--2---:R-:W-:-:S05]  /*07d0*/  LOP3.LUT R4, R4, 0x38, RZ, 0xb8, !PT ;  /* 0x0000003804047812 */ /* 0x004fca00078eb8ff */
[----:B------:R5:W-:Y:S02]  /*07e0*/  STS [UR8+0x34], R4 ;  /* 0x00003404ff007988 */ /* 0x000be40008000808 */
.L_x_14:
[----:B------:R-:W-:Y:S05]  /*07f0*/  @P3 BRA `(.L_x_16) ;  /* 0x00000000001c3947 */ /* 0x000fea0003800000 */
[----:B--2345:R-:W2:Y:S02]  /*0800*/  LDS R4, [UR8+0x8] ;  /* 0x00000808ff047984 */ /* 0x03cea40008000800 */
[----:B--2---:R-:W-:-:S05]  /*0810*/  LOP3.LUT R4, R4, 0x780, RZ, 0xb8, !PT ;  /* 0x0000078004047812 */ /* 0x004fca00078eb8ff */
[----:B------:R3:W-:Y:S02]  /*0820*/  STS [UR8+0x8], R4 ;  /* 0x00000804ff007988 */ /* 0x0007e40008000808 */
.L_x_15:
[----:B------:R-:W-:Y:S05]  /*0830*/  @P3 BRA `(.L_x_17) ;  /* 0x0000000000283947 */ /* 0x000fea0003800000 */
[----:B--23--:R-:W2:Y:S02]  /*0840*/  LDS R4, [UR8+0x8] ;  /* 0x00000808ff047984 */ /* 0x00cea40008000800 */
[----:B--2---:R-:W-:-:S05]  /*0850*/  LOP3.LUT R4, R4, 0x1800, RZ, 0xb8, !PT ;  /* 0x0000180004047812 */ /* 0x004fca00078eb8ff */
[----:B------:R2:W-:Y:S02]  /*0860*/  STS [UR8+0x8], R4 ;  /* 0x00000804ff007988 */ /* 0x0005e40008000808 */
.L_x_16:
[----:B------:R-:W-:Y:S05]  /*0870*/  @P3 BREAK.RELIABLE B0 ;  /* 0x0000000000003942 */ /* 0x000fea0003800100 */
[----:B------:R-:W-:Y:S05]  /*0880*/  @P3 BRA `(.L_x_18) ;  /* 0x0000000000243947 */ /* 0x000fea0003800000 */
[----:B--2-4-:R-:W2:Y:S01]  /*0890*/  LDS R5, [UR8+0x8] ;  /* 0x00000808ff057984 */ /* 0x014ea20008000800 */
[----:B---3-5:R-:W-:-:S05]  /*08a0*/  IMAD.MOV.U32 R4, RZ, RZ, 0x6000 ;  /* 0x00006000ff047424 */ /* 0x028fca00078e00ff */
[----:B--2---:R-:W-:-:S04]  /*08b0*/  LOP3.LUT R4, R5, 0x2000, R4, 0xd8, !PT ;  /* 0x0000200005047812 */ /* 0x004fc800078ed804 */
[----:B------:R-:W-:-:S05]  /*08c0*/  LOP3.LUT R4, R4, 0x400000, RZ, 0xb8, !PT ;  /* 0x0040000004047812 */ /* 0x000fca00078eb8ff */
[----:B------:R4:W-:Y:S02]  /*08d0*/  STS [UR8+0x8], R4 ;  /* 0x00000804ff007988 */ /* 0x0009e40008000808 */
.L_x_17:
[----:B------:R-:W-:Y:S05]  /*08e0*/  BSYNC.RELIABLE B0 ;  /* 0x0000000000007941 */ /* 0x000fea0003800100 */
.L_x_13:
[----:B--234-:R-:W2:Y:S02]  /*08f0*/  @!P3 LDS R4, [UR8+0x8] ;  /* 0x00000808ff04b984 */ /* 0x01cea40008000800 */
[----:B--2---:R-:W-:-:S05]  /*0900*/  @!P3 LOP3.LUT R4, R4, 0x8000, RZ, 0xb8, !PT ;  /* 0x000080000404b812 */ /* 0x004fca00078eb8ff */
[----:B------:R2:W-:Y:S02]  /*0910*/  @!P3 STS [UR8+0x8], R4 ;  /* 0x00000804ff00b988 */ /* 0x0005e40008000808 */
.L_x_18:
[----:B------:R-:W-:Y:S05]  /*0920*/  BSYNC.RECONVERGENT B1 ;  /* 0x0000000000017941 */ /* 0x000fea0003800200 */
.L_x_12:
[----:B------:R-:W-:Y:S05]  /*0930*/  WARPSYNC.ALL ;  /* 0x0000000000007948 */ /* 0x000fea0003800000 */
[----:B------:R-:W-:Y:S01]  /*0940*/  NOP ;  /* 0x0000000000007918 */ /* 0x000fe20000000000 */
[----:B------:R-:W2:Y:S02]  /*0950*/  LDC R7, c[0x0][0x39c] ;  /* 0x0000e700ff077b82 */ /* 0x000ea40000000800 */
[----:B--2---:R-:W-:Y:S01]  /*0960*/  VIADD R7, R7, 0xffffffff ;  /* 0xffffffff07077836 */ /* 0x004fe20000000000 */
[----:B------:R-:W-:Y:S06]  /*0970*/  @P0 BRA `(.L_x_19) ;  /* 0x0000000000300947 */ /* 0x000fec0003800000 */
[----:B---345:R-:W2:Y:S01]  /*0980*/  S2R R4, SR_LANEID ;  /* 0x0000000000047919 */ /* 0x038ea20000000000 */
[----:B------:R-:W-:Y:S05]  /*0990*/  WARPSYNC.ALL ;  /* 0x0000000000007948 */ /* 0x000fea0003800000 */
[----:B------:R-:W-:Y:S01]  /*09a0*/  NOP ;  /* 0x0000000000007918 */ /* 0x000fe20000000000 */
[----:B--2---:R-:W-:-:S05]  /*09b0*/  IMAD.SHL.U32 R9, R4, 0x4, RZ ;  /* 0x0000000404097824 */ /* 0x004fca00078e00ff */
[----:B------:R-:W2:Y:S01]  /*09c0*/  LDS R11, [R9+UR8] ;  /* 0x00000008090b7984 */ /* 0x000ea20008000800 */
[----:B------:R-:W-:-:S05]  /*09d0*/  IADD3 R4, P1, PT, R9, UR24, RZ ;  /* 0x0000001809047c10 */ /* 0x000fca000ff3e0ff */
[----:B------:R-:W-:-:S05]  /*09e0*/  IMAD.X R5, RZ, RZ, UR25, P1 ;  /* 0x00000019ff057e24 */ /* 0x000fca00088e06ff */
[----:B--2---:R2:W3:Y:S01]  /*09f0*/  ATOMG.E.EXCH.STRONG.GPU PT, RZ, [R4], R11 ;  /* 0x0000000b04ff73a8 */ /* 0x0044e200041ee100 */
[----:B------:R-:W-:-:S04]  /*0a00*/  DEPBAR {5,4,3,2,1,0} ;  /* 0x0000003f0000791a */ /* 0x000fc80000000000 */
[----:B------:R-:W4:Y:S02]  /*0a10*/  CCTL.E.C.LDCU.IV.DEEP [UR24] ;  /* 0x0000000018007540 */ /* 0x000f240009c08000 */
[----:B----4-:R2:W-:Y:S01]  /*0a20*/  UTMACCTL.IV [UR24] ;  /* 0x00000000180079b9 */ /* 0x0105e20008000000 */
[----:B------:R-:W-:Y:S01]  /*0a30*/  NOP ;  /* 0x0000000000007918 */ /* 0x000fe20000000000 */
.L_x_19:
[----:B------:R-:W-:Y:S05]  /*0a40*/  @P0 BRA `(.L_x_20) ;  /* 0x00000000000c0947 */ /* 0x000fea0003800000 */
[----:B------:R0:W-:Y:S01]  /*0a50*/  UTMACMDFLUSH ;  /* 0x00000000000079b7 */ /* 0x0001e20000000000 */
[----:B------:R-:W-:Y:S05]  /*0a60*/  @P0 BRA `(.L_x_20) ;  /* 0x0000000000040947 */ /* 0x000fea0003800000 */
[----:B------:R-:W-:-:S04]  /*0a70*/  DEPBAR.LE SB0, 0x0 ;  /* 0x000080000000791a */ /* 0x000fc80000000000 */
.L_x_20:
[----:B------:R-:W-:Y:S05]  /*0a80*/  WARPSYNC.ALL ;  /* 0x0000000000007948 */ /* 0x000fea0003800000 */
[----:B------:R-:W-:Y:S01]  /*0a90*/  NOP ;  /* 0x0000000000007918 */ /* 0x000fe20000000000 */
[----:B---3--:R-:W-:Y:S06]  /*0aa0*/  BAR.SYNC.DEFER_BLOCKING 0x0 ;  /* 0x0000000000007b1d */ /* 0x008fec0000010000 */
[----:B------:R-:W-:Y:S02]  /*0ab0*/  BSSY.RECONVERGENT B1, `(.L_x_21) ;  /* 0x000000b000017945 */ /* 0x000fe40003800200 */
[----:B------:R-:W-:Y:S06]  /*0ac0*/  BAR.SYNC.DEFER_BLOCKING 0x0 ;  /* 0x0000000000007b1d */ /* 0x000fec0000010000 */
[----:B------:R3:W-:Y:S01]  /*0ad0*/  @!P0 STS [R3], RZ ;  /* 0x000000ff03008388 */ /* 0x0007e20000000800 */
[----:B------:R-:W-:Y:S01]  /*0ae0*/  NOP ;  /* 0x0000000000007918 */ /* 0x000fe20000000000 */
[----:B------:R-:W-:Y:S05]  /*0af0*/  @P3 BRA `(.L_x_22) ;  /* 0x0000000000183947 */ /* 0x000fea0003800000 */
[----:B--2-45:R-:W2:Y:S01]  /*0b00*/  LDS R4, [UR8+0x8] ;  /* 0x00000808ff047984 */ /* 0x034ea20008000800 */
[----:B------:R-:W4:Y:S01]  /*0b10*/  LDC.64 R10, c[0x0][0x388] ;  /* 0x0000e200ff0a7b82 */ /* 0x000f220000000a00 */
[----:B------:R-:W-:Y:S02]  /*0b20*/  IMAD.MOV.U32 R5, RZ, RZ, 0x70 ;  /* 0x00000070ff057424 */ /* 0x000fe400078e00ff */
[----:B----4-:R4:W-:Y:S03]  /*0b30*/  STS.64 [UR8], R10 ;  /* 0x0000000aff007988 */ /* 0x0109e60008000a08 */
[----:B--2---:R-:W-:-:S05]  /*0b40*/  LOP3.LUT R4, R4, 0x10, R5, 0xd8, !PT ;  /* 0x0000001004047812 */ /* 0x004fca00078ed805 */
[----:B------:R4:W-:Y:S02]  /*0b50*/  STS [UR8+0x8], R4 ;  /* 0x00000804ff007988 */ /* 0x0009e40008000808 */
.L_x_22:
[----:B--2---:R-:W-:Y:S05]  /*0b60*/  BSYNC.RECONVERGENT B1 ;  /* 0x0000000000017941 */ /* 0x004fea0003800200 */
.L_x_21:
[----:B------:R-:W-:Y:S04]  /*0b70*/  BSSY.RECONVERGENT B1, `(.L_x_23) ;  /* 0x000000a000017945 */ /* 0x000fe80003800200 */
[----:B------:R-:W-:Y:S05]  /*0b80*/  @P3 BRA `(.L_x_24) ;  /* 0x0000000000203947 */ /* 0x000fea0003800000 */
[----:B----45:R-:W2:Y:S01]  /*0b90*/  LDS R4, [UR8+0x34] ;  /* 0x00003408ff047984 */ /* 0x030ea20008000800 */
[----:B------:R-:W-:Y:S02]  /*0ba0*/  IMAD.MOV.U32 R5, RZ, RZ, 0x3f000000 ;  /* 0x3f000000ff057424 */ /* 0x000fe400078e00ff */
[----:B------:R-:W-:Y:S01]  /*0bb0*/  @!P3 IMAD.MOV.U32 R9, RZ, RZ, 0x1f ;  /* 0x0000001fff09b424 */ /* 0x000fe200078e00ff */
[----:B------:R-:W4:Y:S02]  /*0bc0*/  @!P3 LDS R10, [UR8+0x38] ;  /* 0x00003808ff0ab984 */ /* 0x000f240008000800 */
[----:B--2---:R-:W-:Y:S02]  /*0bd0*/  LOP3.LUT R4, R4, 0xff000000, R5, 0xb8, !PT ;  /* 0xff00000004047812 */ /* 0x004fe400078eb805 */
[----:B----4-:R-:W-:-:S03]  /*0be0*/  @!P3 LOP3.LUT R5, R10, 0xff, R9, 0xb8, !PT ;  /* 0x000000ff0a05b812 */ /* 0x010fc600078eb809 */
[----:B------:R2:W-:Y:S04]  /*0bf0*/  STS [UR8+0x34], R4 ;  /* 0x00003404ff007988 */ /* 0x0005e80008000808 */
[----:B------:R2:W-:Y:S02]  /*0c00*/  @!P3 STS [UR8+0x38], R5 ;  /* 0x00003805ff00b988 */ /* 0x0005e40008000808 */
.L_x_24:
[----:B------:R-:W-:Y:S05]  /*0c10*/  BSYNC.RECONVERGENT B1 ;  /* 0x0000000000017941 */ /* 0x000fea0003800200 */
.L_x_23:
[----:B------:R-:W-:Y:S04]  /*0c20*/  BSSY.RECONVERGENT B1, `(.L_x_25) ;  /* 0x0000004000017945 */ /* 0x000fe80003800200 */
[----:B------:R-:W-:Y:S05]  /*0c30*/  @P3 BRA `(.L_x_26) ;  /* 0x0000000000083947 */ /* 0x000fea0003800000 */
[----:B------:R2:W-:Y:S04]  /*0c40*/  STS [UR8+0x24], R6 ;  /* 0x00002406ff007988 */ /* 0x0005e80008000808 */
[----:B------:R2:W-:Y:S02]  /*0c50*/  STS [UR8+0x20], R7 ;  /* 0x00002007ff007988 */ /* 0x0005e40008000808 */
.L_x_26:
[----:B------:R-:W-:Y:S05]  /*0c60*/  BSYNC.RECONVERGENT B1 ;  /* 0x0000000000017941 */ /* 0x000fea0003800200 */
.L_x_25:
[----:B------:R-:W-:Y:S04]  /*0c70*/  BSSY.RECONVERGENT B2, `(.L_x_27) ;  /* 0x0000025000027945 */ /* 0x000fe80003800200 */
[----:B------:R-:W-:Y:S04]  /*0c80*/  BSSY.RELIABLE B1, `(.L_x_28) ;  /* 0x0000020000017945 */ /* 0x000fe80003800100 */
[----:B------:R-:W-:Y:S05]  /*0c90*/  @P3 BRA `(.L_x_29) ;  /* 0x00000000002c3947 */ /* 0x000fea0003800000 */
[----:B--2-45:R-:W2:Y:S01]  /*0ca0*/  LDS R4, [UR8+0x1c] ;  /* 0x00001c08ff047984 */ /* 0x034ea20008000800 */
[----:B------:R-:W4:Y:S02]  /*0cb0*/  LDC.64 R10, c[0x0][0x3b0] ;  /* 0x0000ec00ff0a7b82 */ /* 0x000f240000000a00 */
[--C-:B----4-:R-:W-:Y:S02]  /*0cc0*/  SHF.R.U32.HI R9, RZ, 0x4, R11.reuse ;  /* 0x00000004ff097819 */ /* 0x110fe4000001160b */
[----:B------:R-:W-:-:S05]  /*0cd0*/  SHF.R.U64 R5, R10, 0x4, R11 ;  /* 0x000000040a057819 */ /* 0x000fca000000120b */
[----:B------:R4:W-:Y:S01]  /*0ce0*/  STS [UR8+0xc], R5 ;  /* 0x00000c05ff007988 */ /* 0x0009e20008000808 */
[----:B--2---:R-:W-:-:S05]  /*0cf0*/  LOP3.LUT R4, R4, 0xf, R9, 0xb8, !PT ;  /* 0x0000000f04047812 */ /* 0x004fca00078eb809 */
[----:B------:R4:W-:Y:S01]  /*0d00*/  STS [UR8+0x1c], R4 ;  /* 0x00001c04ff007988 */ /* 0x0009e20008000808 */
[----:B------:R-:W-:Y:S05]  /*0d10*/  @P3 BRA `(.L_x_30) ;  /* 0x00000000001c3947 */ /* 0x000fea0003800000 */
[----:B----4-:R-:W2:Y:S02]  /*0d20*/  LDS R4, [UR8+0x34] ;  /* 0x00003408ff047984 */ /* 0x010ea40008000800 */
[----:B--2---:R-:W-:-:S05]  /*0d30*/  LOP3.LUT R4, R4, 0x7, RZ, 0xb8, !PT ;  /* 0x0000000704047812 */ /* 0x004fca00078eb8ff */
[----:B------:R2:W-:Y:S02]  /*0d40*/  STS [UR8+0x34], R4 ;  /* 0x00003404ff007988 */ /* 0x0005e40008000808 */
.L_x_29:
[----:B------:R-:W-:Y:S05]  /*0d50*/  @P3 BRA `(.L_x_31) ;  /* 0x00000000001c3947 */ /* 0x000fea0003800000 */
[----:B--2-45:R-:W2:Y:S02]  /*0d60*/  LDS R4, [UR8+0x34] ;  /* 0x00003408ff047984 */ /* 0x034ea40008000800 */
[----:B--2---:R-:W-:-:S05]  /*0d70*/  LOP3.LUT R4, R4, 0x38, RZ, 0xb8, !PT ;  /* 0x0000003804047812 */ /* 0x004fca00078eb8ff */
[----:B------:R2:W-:Y:S02]  /*0d80*/  STS [UR8+0x34], R4 ;  /* 0x00003404ff007988 */ /* 0x0005e40008000808 */
.L_x_30:
[----:B------:R-:W-:Y:S05]  /*0d90*/  @P3 BRA `(.L_x_32) ;  /* 0x00000000001c3947 */ /* 0x000fea0003800000 */
[----:B--2-4-:R-:W2:Y:S02]  /*0da0*/  LDS R4, [UR8+0x8] ;  /* 0x00000808ff047984 */ /* 0x014ea40008000800 */
[----:B--2---:R-:W-:-:S05]  /*0db0*/  LOP3.LUT R4, R4, 0x780, RZ, 0xb8, !PT ;  /* 0x0000078004047812 */ /* 0x004fca00078eb8ff */
[----:B------:R2:W-:Y:S02]  /*0dc0*/  STS [UR8+0x8], R4 ;  /* 0x00000804ff007988 */ /* 0x0005e40008000808 */
.L_x_31:
[----:B------:R-:W-:Y:S05]  /*0dd0*/  @P3 BRA `(.L_x_33) ;  /* 0x0000000000283947 */ /* 0x000fea0003800000 */
[----:B--2-45:R-:W2:Y:S02]  /*0de0*/  LDS R4, [UR8+0x8] ;  /* 0x00000808ff047984 */ /* 0x034ea40008000800 */
[----:B--2---:R-:W-:-:S05]  /*0df0*/  LOP3.LUT R4, R4, 0x1800, RZ, 0xb8, !PT ;  /* 0x0000180004047812 */ /* 0x004fca00078eb8ff */
[----:B------:R5:W-:Y:S02]  /*0e00*/  STS [UR8+0x8], R4 ;  /* 0x00000804ff007988 */ /* 0x000be40008000808 */
.L_x_32:
[----:B------:R-:W-:Y:S05]  /*0e10*/  @P3 BREAK.RELIABLE B1 ;  /* 0x0000000000013942 */ /* 0x000fea0003800100 */
[----:B------:R-:W-:Y:S05]  /*0e20*/  @P3 BRA `(.L_x_34) ;  /* 0x0000000000243947 */ /* 0x000fea0003800000 */
[----:B--2-45:R-:W2:Y:S01]  /*0e30*/  LDS R4, [UR8+0x8] ;  /* 0x00000808ff047984 */ /* 0x034ea20008000800 */
[----:B------:R-:W-:-:S05]  /*0e40*/  IMAD.MOV.U32 R5, RZ, RZ, 0x6000 ;  /* 0x00006000ff057424 */ /* 0x000fca00078e00ff */
[----:B--2---:R-:W-:-:S04]  /*0e50*/  LOP3.LUT R4, R4, 0x4000, R5, 0xd8, !PT ;  /* 0x0000400004047812 */ /* 0x004fc800078ed805 */
[----:B------:R-:W-:-:S05]  /*0e60*/  LOP3.LUT R4, R4, 0x400000, RZ, 0xb8, !PT ;  /* 0x0040000004047812 */ /* 0x000fca00078eb8ff */
[----:B------:R2:W-:Y:S02]  /*0e70*/  STS [UR8+0x8], R4 ;  /* 0x00000804ff007988 */ /* 0x0005e40008000808 */
.L_x_33:
[----:B------:R-:W-:Y:S05]  /*0e80*/  BSYNC.RELIABLE B1 ;  /* 0x0000000000017941 */ /* 0x000fea0003800100 */
.L_x_28:
[----:B--2-45:R-:W2:Y:S02]  /*0e90*/  @!P3 LDS R4, [UR8+0x8] ;  /* 0x00000808ff04b984 */ /* 0x034ea40008000800 */
[----:B--2---:R-:W-:-:S05]  /*0ea0*/  @!P3 LOP3.LUT R4, R4, 0x8000, RZ, 0xb8, !PT ;  /* 0x000080000404b812 */ /* 0x004fca00078eb8ff */
[----:B------:R2:W-:Y:S02]  /*0eb0*/  @!P3 STS [UR8+0x8], R4 ;  /* 0x00000804ff00b988 */ /* 0x0005e40008000808 */
.L_x_34:
[----:B------:R-:W-:Y:S05]  /*0ec0*/  BSYNC.RECONVERGENT B2 ;  /* 0x0000000000027941 */ /* 0x000fea0003800200 */
.L_x_27:
[----:B------:R-:W-:Y:S05]  /*0ed0*/  WARPSYNC.ALL ;  /* 0x0000000000007948 */ /* 0x000fea0003800000 */
[----:B------:R-:W-:Y:S01]  /*0ee0*/  NOP ;  /* 0x0000000000007918 */ /* 0x000fe20000000000 */
[----:B------:R-:W-:-:S04]  /*0ef0*/  UIADD3 UR5, UPT, UPT, UR4, 0x80, URZ ;  /* 0x0000008004057890 */ /* 0x000fc8000fffe0ff */
[----:B------:R-:W-:-:S04]  /*0f00*/  UIADD3 UR26, UP0, UPT, UR5, UR20, URZ ;  /* 0x00000014051a7290 */ /* 0x000fc8000ff1e0ff */
[----:B------:R-:W-:Y:S01]  /*0f10*/  ULEA.HI.X.SX32 UR27, UR5, UR21, 0x1, UP0 ;  /* 0x00000015051b7291 */ /* 0x000fe200080f0eff */
[----:B------:R-:W-:Y:S11]  /*0f20*/  @P0 BRA `(.L_x_35) ;  /* 0x0000000000300947 */ /* 0x000ff60003800000 */
[----:B--2-45:R-:W2:Y:S01]  /*0f30*/  S2R R4, SR_LANEID ;  /* 0x0000000000047919 */ /* 0x034ea20000000000 */
[----:B------:R-:W-:Y:S05]  /*0f40*/  WARPSYNC.ALL ;  /* 0x0000000000007948 */ /* 0x000fea0003800000 */
[----:B------:R-:W-:Y:S01]  /*0f50*/  NOP ;  /* 0x0000000000007918 */ /* 0x000fe20000000000 */
[----:B--2---:R-:W-:-:S05]  /*0f60*/  IMAD.SHL.U32 R6, R4, 0x4, RZ ;  /* 0x0000000404067824 */ /* 0x004fca00078e00ff */
[----:B------:R-:W2:Y:S01]  /*0f70*/  LDS R9, [R6+UR8] ;  /* 0x0000000806097984 */ /* 0x000ea20008000800 */
[----:B------:R-:W-:-:S05]  /*0f80*/  IADD3 R4, P1, PT, R6, UR26, RZ ;  /* 0x0000001a06047c10 */ /* 0x000fca000ff3e0ff */
[----:B------:R-:W-:-:S05]  /*0f90*/  IMAD.X R5, RZ, RZ, UR27, P1 ;  /* 0x0000001bff057e24 */ /* 0x000fca00088e06ff */
[----:B--2---:R2:W4:Y:S01]  /*0fa0*/  ATOMG.E.EXCH.STRONG.GPU PT, RZ, [R4], R9 ;  /* 0x0000000904ff73a8 */ /* 0x00452200041ee100 */
[----:B------:R-:W-:-:S04]  /*0fb0*/  DEPBAR {5,4,3,2,1,0} ;  /* 0x0000003f0000791a */ /* 0x000fc80000000000 */
[----:B------:R-:W5:Y:S02]  /*0fc0*/  CCTL.E.C.LDCU.IV.DEEP [UR26] ;  /* 0x000000001a007540 */ /* 0x000f640009c08000 */
[----:B-----5:R2:W-:Y:S01]  /*0fd0*/  UTMACCTL.IV [UR26] ;  /* 0x000000001a0079b9 */ /* 0x0205e20008000000 */
[----:B------:R-:W-:Y:S01]  /*0fe0*/  NOP ;  /* 0x0000000000007918 */ /* 0x000fe20000000000 */
.L_x_35:
[----:B------:R-:W-:Y:S05]  /*0ff0*/  @P0 BRA `(.L_x_36) ;  /* 0x00000000000c0947 */ /* 0x000fea0003800000 */
[----:B------:R0:W-:Y:S01]  /*1000*/  UTMACMDFLUSH ;  /* 0x00000000000079b7 */ /* 0x0001e20000000000 */
[----:B------:R-:W-:Y:S05]  /*1010*/  @P0 BRA `(.L_x_36) ;  /* 0x0000000000040947 */ /* 0x000fea0003800000 */
[----:B------:R-:W-:-:S04]  /*1020*/  DEPBAR.LE SB0, 0x0 ;  /* 0x000080000000791a */ /* 0x000fc80000000000 */
.L_x_36:
[----:B------:R-:W-:Y:S05]  /*1030*/  WARPSYNC.ALL ;  /* 0x0000000000007948 */ /* 0x000fea0003800000 */
[----:B------:R-:W-:Y:S01]  /*1040*/  NOP ;  /* 0x0000000000007918 */ /* 0x000fe20000000000 */
[----:B----4-:R-:W-:Y:S06]  /*1050*/  BAR.SYNC.DEFER_BLOCKING 0x0 ;  /* 0x0000000000007b1d */ /* 0x010fec0000010000 */
[----:B------:R-:W-:Y:S02]  /*1060*/  BSSY.RECONVERGENT B2, `(.L_x_37) ;  /* 0x000000b000027945 */ /* 0x000fe40003800200 */
[----:B------:R-:W-:Y:S06]  /*1070*/  BAR.SYNC.DEFER_BLOCKING 0x0 ;  /* 0x0000000000007b1d */ /* 0x000fec0000010000 */
[----:B------:R4:W-:Y:S01]  /*1080*/  @!P0 STS [R3], RZ ;  /* 0x000000ff03008388 */ /* 0x0009e20000000800 */
[----:B------:R-:W-:Y:S01]  /*1090*/  NOP ;  /* 0x0000000000007918 */ /* 0x000fe20000000000 */
[----:B------:R-:W-:Y:S05]  /*10a0*/  @P3 BRA `(.L_x_38) ;  /* 0x0000000000183947 */ /* 0x000fea0003800000 */
[----:B---34-:R-:W3:Y:S01]  /*10b0*/  LDS R3, [UR8+0x8] ;  /* 0x00000808ff037984 */ /* 0x018ee20008000800 */
[----:B------:R-:W4:Y:S01]  /*10c0*/  LDC.64 R10, c[0x0][0x390] ;  /* 0x0000e400ff0a7b82 */ /* 0x000f220000000a00 */
[----:B--2--5:R-:W-:Y:S02]  /*10d0*/  IMAD.MOV.U32 R4, RZ, RZ, 0x70 ;  /* 0x00000070ff047424 */ /* 0x024fe400078e00ff */
[----:B----4-:R2:W-:Y:S03]  /*10e0*/  STS.64 [UR8], R10 ;  /* 0x0000000aff007988 */ /* 0x0105e60008000a08 */
[----:B---3--:R-:W-:-:S05]  /*10f0*/  LOP3.LUT R3, R3, 0x10, R4, 0xd8, !PT ;  /* 0x0000001003037812 */ /* 0x008fca00078ed804 */
[----:B------:R2:W-:Y:S02]  /*1100*/  STS [UR8+0x8], R3 ;  /* 0x00000803ff007988 */ /* 0x0005e40008000808 */
.L_x_38:
[----:B--2---:R-:W-:Y:S05]  /*1110*/  BSYNC.RECONVERGENT B2 ;  /* 0x0000000000027941 */ /* 0x004fea0003800200 */
.L_x_37:
[----:B------:R-:W-:Y:S04]  /*1120*/  BSSY.RECONVERGENT B3, `(.L_x_39) ;  /* 0x0000033000037945 */ /* 0x000fe80003800200 */
[----:B------:R-:W-:Y:S04]  /*1130*/  BSSY.RELIABLE B2, `(.L_x_40) ;  /* 0x000002e000027945 */ /* 0x000fe80003800100 */
[----:B------:R-:W-:Y:S05]  /*1140*/  @P3 BRA `(.L_x_41) ;  /* 0x0000000000243947 */ /* 0x000fea0003800000 */
[----:B---34-:R-:W2:Y:S01]  /*1150*/  LDS R3, [UR8+0x34] ;  /* 0x00003408ff037984 */ /* 0x018ea20008000800 */
[----:B-----5:R-:W-:-:S05]  /*1160*/  IMAD.MOV.U32 R4, RZ, RZ, 0x3f000000 ;  /* 0x3f000000ff047424 */ /* 0x020fca00078e00ff */
[----:B--2---:R-:W-:-:S05]  /*1170*/  LOP3.LUT R3, R3, 0xff000000, R4, 0xb8, !PT ;  /* 0xff00000003037812 */ /* 0x004fca00078eb804 */
[----:B------:R2:W-:Y:S01]  /*1180*/  STS [UR8+0x34], R3 ;  /* 0x00003403ff007988 */ /* 0x0005e20008000808 */
[----:B------:R-:W-:Y:S05]  /*1190*/  @P3 BRA `(.L_x_42) ;  /* 0x0000000000183947 */ /* 0x000fea0003800000 */
[----:B--2---:R-:W2:Y:S01]  /*11a0*/  LDS R3, [UR8+0x38] ;  /* 0x00003808ff037984 */ /* 0x004ea20008000800 */
[----:B------:R-:W-:-:S05]  /*11b0*/  IMAD.MOV.U32 R4, RZ, RZ, 0x7f ;  /* 0x0000007fff047424 */ /* 0x000fca00078e00ff */
[----:B--2---:R-:W-:-:S05]  /*11c0*/  LOP3.LUT R3, R3, 0xff, R4, 0xb8, !PT ;  /* 0x000000ff03037812 */ /* 0x004fca00078eb804 */
[----:B------:R2:W-:Y:S02]  /*11d0*/  STS [UR8+0x38], R3 ;  /* 0x00003803ff007988 */ /* 0x0005e40008000808 */
.L_x_41:
[----:B------:R-:W-:Y:S05]  /*11e0*/  @P3 BRA `(.L_x_43) ;  /* 0x00000000000c3947 */ /* 0x000fea0003800000 */
[----:B------:R2:W-:Y:S02]  /*11f0*/  STS [UR8+0x20], R7 ;  /* 0x00002007ff007988 */ /* 0x0005e40008000808 */
.L_x_42:
[----:B------:R-:W-:Y:S05]  /*1200*/  @P3 BRA `(.L_x_44) ;  /* 0x0000000000243947 */ /* 0x000fea0003800000 */
[----:B------:R2:W-:Y:S02]  /*1210*/  STS [UR8+0x24], R2 ;  /* 0x00002402ff007988 */ /* 0x0005e40008000808 */
.L_x_43:
[----:B------:R-:W-:Y:S05]  /*1220*/  @P3 BRA `(.L_x_45) ;  /* 0x00000000002c3947 */ /* 0x000fea0003800000 */
[----:B--2---:R-:W2:Y:S01]  /*1230*/  LDS R2, [UR8+0x1c] ;  /* 0x00001c08ff027984 */ /* 0x004ea20008000800 */
[----:B------:R-:W3:Y:S02]  /*1240*/  LDC.64 R6, c[0x0][0x3b8] ;  /* 0x0000ee00ff067b82 */ /* 0x000ee40000000a00 */
[--C-:B---3--:R-:W-:Y:S02]  /*1250*/  SHF.R.U32.HI R5, RZ, 0x4, R7.reuse ;  /* 0x00000004ff057819 */ /* 0x108fe40000011607 */
[----:B----4-:R-:W-:-:S05]  /*1260*/  SHF.R.U64 R3, R6, 0x4, R7 ;  /* 0x0000000406037819 */ /* 0x010fca0000001207 */
[----:B------:R3:W-:Y:S01]  /*1270*/  STS [UR8+0xc], R3 ;  /* 0x00000c03ff007988 */ /* 0x0007e20008000808 */
[----:B--2---:R-:W-:-:S05]  /*1280*/  LOP3.LUT R2, R2, 0xf, R5, 0xb8, !PT ;  /* 0x0000000f02027812 */ /* 0x004fca00078eb805 */
[----:B------:R3:W-:Y:S02]  /*1290*/  STS [UR8+0x1c], R2 ;  /* 0x00001c02ff007988 */ /* 0x0007e40008000808 */
.L_x_44:
[----:B------:R-:W-:Y:S05]  /*12a0*/  @P3 BRA `(.L_x_46) ;  /* 0x00000000001c3947 */ /* 0x000fea0003800000 */
[----:B---3--:R-:W3:Y:S02]  /*12b0*/  LDS R2, [UR8+0x34] ;  /* 0x00003408ff027984 */ /* 0x008ee40008000800 */
[----:B---3--:R-:W-:-:S05]  /*12c0*/  LOP3.LUT R2, R2, 0x7, RZ, 0xb8, !PT ;  /* 0x0000000702027812 */ /* 0x008fca00078eb8ff */
[----:B------:R3:W-:Y:S02]  /*12d0*/  STS [UR8+0x34], R2 ;  /* 0x00003402ff007988 */ /* 0x0007e40008000808 */
.L_x_45:
[----:B------:R-:W-:Y:S05]  /*12e0*/  @P3 BRA `(.L_x_47) ;  /* 0x00000000001c3947 */ /* 0x000fea0003800000 */
[----:B--23--:R-:W2:Y:S02]  /*12f0*/  LDS R2, [UR8+0x34] ;  /* 0x00003408ff027984 */ /* 0x00cea40008000800 */
[----:B--2---:R-:W-:-:S05]  /*1300*/  LOP3.LUT R2, R2, 0x38, RZ, 0xb8, !PT ;  /* 0x0000003802027812 */ /* 0x004fca00078eb8ff */
[----:B------:R2:W-:Y:S02]  /*1310*/  STS [UR8+0x34], R2 ;  /* 0x00003402ff007988 */ /* 0x0005e40008000808 */
.L_x_46:
[----:B------:R-:W-:Y:S05]  /*1320*/  @P3 BRA `(.L_x_48) ;  /* 0x00000000001c3947 */ /* 0x000fea0003800000 */
[----:B--23--:R-:W2:Y:S02]  /*1330*/  LDS R2, [UR8+0x8] ;  /* 0x00000808ff027984 */ /* 0x00cea40008000800 */
[----:B--2---:R-:W-:-:S05]  /*1340*/  LOP3.LUT R2, R2, 0x780, RZ, 0xb8, !PT ;  /* 0x0000078002027812 */ /* 0x004fca00078eb8ff */
[----:B------:R2:W-:Y:S02]  /*1350*/  STS [UR8+0x8], R2 ;  /* 0x00000802ff007988 */ /* 0x0005e40008000808 */
.L_x_47:
[----:B------:R-:W-:Y:S05]  /*1360*/  @P3 BRA `(.L_x_49) ;  /* 0x0000000000283947 */ /* 0x000fea0003800000 */
[----:B--23--:R-:W2:Y:S02]  /*1370*/  LDS R2, [UR8+0x8] ;  /* 0x00000808ff027984 */ /* 0x00cea40008000800 */
[----:B--2---:R-:W-:-:S05]  /*1380*/  LOP3.LUT R2, R2, 0x1800, RZ, 0xb8, !PT ;  /* 0x0000180002027812 */ /* 0x004fca00078eb8ff */
[----:B------:R2:W-:Y:S02]  /*1390*/  STS [UR8+0x8], R2 ;  /* 0x00000802ff007988 */ /* 0x0005e40008000808 */
.L_x_48:
[----:B------:R-:W-:Y:S05]  /*13a0*/  @P3 BREAK.RELIABLE B2 ;  /* 0x0000000000023942 */ /* 0x000fea0003800100 */
[----:B------:R-:W-:Y:S05]  /*13b0*/  @P3 BRA `(.L_x_50) ;  /* 0x0000000000243947 */ /* 0x000fea0003800000 */
[----:B--23--:R-:W2:Y:S01]  /*13c0*/  LDS R2, [UR8+0x8] ;  /* 0x00000808ff027984 */ /* 0x00cea20008000800 */
[----:B----4-:R-:W-:-:S05]  /*13d0*/  IMAD.MOV.U32 R3, RZ, RZ, 0x6000 ;  /* 0x00006000ff037424 */ /* 0x010fca00078e00ff */
[----:B--2---:R-:W-:-:S04]  /*13e0*/  LOP3.LUT R2, R2, 0x4000, R3, 0xd8, !PT ;  /* 0x0000400002027812 */ /* 0x004fc800078ed803 */
[----:B------:R-:W-:-:S05]  /*13f0*/  LOP3.LUT R2, R2, 0x400000, RZ, 0xb8, !PT ;  /* 0x0040000002027812 */ /* 0x000fca00078eb8ff */
[----:B------:R2:W-:Y:S02]  /*1400*/  STS [UR8+0x8], R2 ;  /* 0x00000802ff007988 */ /* 0x0005e40008000808 */
.L_x_49:
[----:B------:R-:W-:Y:S05]  /*1410*/  BSYNC.RELIABLE B2 ;  /* 0x0000000000027941 */ /* 0x000fea0003800100 */
.L_x_40:
[----:B--23--:R-:W2:Y:S02]  /*1420*/  @!P3 LDS R2, [UR8+0x8] ;  /* 0x00000808ff02b984 */ /* 0x00cea40008000800 */
[----:B--2---:R-:W-:-:S05]  /*1430*/  @!P3 LOP3.LUT R2, R2, 0x8000, RZ, 0xb8, !PT ;  /* 0x000080000202b812 */ /* 0x004fca00078eb8ff */
[----:B------:R2:W-:Y:S02]  /*1440*/  @!P3 STS [UR8+0x8], R2 ;  /* 0x00000802ff00b988 */ /* 0x0005e40008000808 */
.L_x_50:
[----:B------:R-:W-:Y:S05]  /*1450*/  BSYNC.RECONVERGENT B3 ;  /* 0x0000000000037941 */ /* 0x000fea0003800200 */
.L_x_39:
[----:B------:R-:W-:Y:S05]  /*1460*/  WARPSYNC.ALL ;  /* 0x0000000000007948 */ /* 0x000fea0003800000 */
[----:B------:R-:W-:Y:S01]  /*1470*/  NOP ;  /* 0x0000000000007918 */ /* 0x000fe20000000000 */
[----:B------:R-:W-:-:S04]  /*1480*/  UIADD3 UR4, UPT, UPT, UR4, 0x100, URZ ;  /* 0x0000010004047890 */ /* 0x000fc8000fffe0ff */
[----:B------:R-:W-:-:S04]  /*1490*/  UIADD3 UR20, UP0, UPT, UR4, UR20, URZ ;  /* 0x0000001404147290 */ /* 0x000fc8000ff1e0ff */
[----:B------:R-:W-:Y:S01]  /*14a0*/  ULEA.HI.X.SX32 UR21, UR4, UR21, 0x1, UP0 ;  /* 0x0000001504157291 */ /* 0x000fe200080f0eff */
[----:B------:R-:W-:Y:S11]  /*14b0*/  @P0 BRA `(.L_x_51) ;  /* 0x0000000000300947 */ /* 0x000ff60003800000 */
[----:B--23--:R-:W2:Y:S01]  /*14c0*/  S2R R2, SR_LANEID ;  /* 0x0000000000027919 */ /* 0x00cea20000000000 */
[----:B------:R-:W-:Y:S05]  /*14d0*/  WARPSYNC.ALL ;  /* 0x0000000000007948 */ /* 0x000fea0003800000 */
[----:B------:R-:W-:Y:S01]  /*14e0*/  NOP ;  /* 0x0000000000007918 */ /* 0x000fe20000000000 */
[----:B--2--5:R-:W-:-:S05]  /*14f0*/  IMAD.SHL.U32 R4, R2, 0x4, RZ ;  /* 0x0000000402047824 */ /* 0x024fca00078e00ff */
[----:B------:R-:W2:Y:S01]  /*1500*/  LDS R5, [R4+UR8] ;  /* 0x0000000804057984 */ /* 0x000ea20008000800 */
[----:B------:R-:W-:-:S05]  /*1510*/  IADD3 R2, P1, PT, R4, UR20, RZ ;  /* 0x0000001404027c10 */ /* 0x000fca000ff3e0ff */
[----:B----4-:R-:W-:-:S05]  /*1520*/  IMAD.X R3, RZ, RZ, UR21, P1 ;  /* 0x00000015ff037e24 */ /* 0x010fca00088e06ff */
[----:B--2---:R2:W3:Y:S01]  /*1530*/  ATOMG.E.EXCH.STRONG.GPU PT, RZ, [R2], R5 ;  /* 0x0000000502ff73a8 */ /* 0x0044e200041ee100 */
[----:B------:R-:W-:-:S04]  /*1540*/  DEPBAR {5,4,3,2,1,0} ;  /* 0x0000003f0000791a */ /* 0x000fc80000000000 */
[----:B------:R-:W4:Y:S02]  /*1550*/  CCTL.E.C.LDCU.IV.DEEP [UR20] ;  /* 0x0000000014007540 */ /* 0x000f240009c08000 */
[----:B----4-:R2:W-:Y:S01]  /*1560*/  UTMACCTL.IV [UR20] ;  /* 0x00000000140079b9 */ /* 0x0105e20008000000 */
[----:B------:R-:W-:Y:S01]  /*1570*/  NOP ;  /* 0x0000000000007918 */ /* 0x000fe20000000000 */
.L_x_51:
[----:B------:R-:W-:Y:S05]  /*1580*/  @P0 BRA `(.L_x_52) ;  /* 0x00000000000c0947 */ /* 0x000fea0003800000 */
[----:B------:R0:W-:Y:S01]  /*1590*/  UTMACMDFLUSH ;  /* 0x00000000000079b7 */ /* 0x0001e20000000000 */
[----:B------:R-:W-:Y:S05]  /*15a0*/  @P0 BRA `(.L_x_52) ;  /* 0x0000000000040947 */ /* 0x000fea0003800000 */
[----:B------:R-:W-:-:S04]  /*15b0*/  DEPBAR.LE SB0, 0x0 ;  /* 0x000080000000791a */ /* 0x000fc80000000000 */
.L_x_52:
[----:B------:R-:W-:Y:S05]  /*15c0*/  WARPSYNC.ALL ;  /* 0x0000000000007948 */ /* 0x000fea0003800000 */
[----:B------:R-:W-:Y:S01]  /*15d0*/  NOP ;  /* 0x0000000000007918 */ /* 0x000fe20000000000 */
[----:B---3--:R-:W-:Y:S01]  /*15e0*/  BAR.SYNC.DEFER_BLOCKING 0x0 ;  /* 0x0000000000007b1d */ /* 0x008fe20000010000 */
[----:B--2---:R-:W-:Y:S01]  /*15f0*/  SHF.R.U32.HI R2, RZ, 0x5, R0 ;  /* 0x00000005ff027819 */ /* 0x004fe20000011600 */
[----:B------:R-:W-:Y:S01]  /*1600*/  UIADD3 UR12, UPT, UPT, UR8, 0x3010, URZ ;  /* 0x00003010080c7890 */ /* 0x000fe2000fffe0ff */
[----:B------:R-:W-:Y:S01]  /*1610*/  ISETP.GE.AND P0, PT, R8, 0x1, PT ;  /* 0x000000010800780c */ /* 0x000fe20003f06270 */
[----:B------:R-:W-:Y:S01]  /*1620*/  USHF.L.U32 UR15, UR7, 0x7, URZ ;  /* 0x00000007070f7899 */ /* 0x000fe200080006ff */
[----:B------:R-:W-:Y:S01]  /*1630*/  R2UR UR22, R2 ;  /* 0x00000000021672ca */ /* 0x000fe200000e0000 */
[----:B------:R-:W-:Y:S01]  /*1640*/  VOTEU.ALL UP0, P3 ;  /* 0x0000000000ff7886 */ /* 0x000fe20001800000 */
[----:B------:R-:W-:Y:S01]  /*1650*/  UMOV UR4, 0x1 ;  /* 0x0000000100047882 */ /* 0x000fe20000000000 */
[----:B------:R-:W-:Y:S01]  /*1660*/  VOTEU.ALL UP1, P3 ;  /* 0x0000000000ff7886 */ /* 0x000fe20001820000 */
[----:B------:R-:W-:Y:S01]  /*1670*/  USHF.L.U32 UR18, UR9, 0x6, URZ ;  /* 0x0000000609127899 */ /* 0x000fe200080006ff */
[----:B------:R-:W-:Y:S01]  /*1680*/  BSSY.RECONVERGENT B3, `(.L_x_53) ;  /* 0x0000018000037945 */ /* 0x000fe20003800200 */
[----:B------:R-:W-:-:S04]  /*1690*/  @!UP0 UIADD3 UR10, UPT, UPT, -UR4, 0x100000, URZ ;  /* 0x00100000040a8890 */ /* 0x000fc8000fffe1ff */
[----:B------:R-:W-:Y:S02]  /*16a0*/  @!UP0 USHF.L.U32 UR11, UR10, 0xb, URZ ;  /* 0x0000000b0a0b8899 */ /* 0x000fe400080006ff */
[----:B------:R-:W-:Y:S02]  /*16b0*/  @!UP0 USHF.L.U32 UR10, UR10, 0x1, URZ ;  /* 0x000000010a0a8899 */ /* 0x000fe400080006ff */
[----:B------:R-:W-:-:S04]  /*16c0*/  @!UP0 UIADD3 UR4, UPT, UPT, -UR4, 0x100000, URZ ;  /* 0x0010000004048890 */ /* 0x000fc8000fffe1ff */
[----:B------:R-:W-:Y:S02]  /*16d0*/  @!UP0 USHF.L.U32 UR5, UR4, 0xb, URZ ;  /* 0x0000000b04058899 */ /* 0x000fe400080006ff */
[----:B------:R-:W-:Y:S01]  /*16e0*/  @!UP0 USHF.L.U32 UR4, UR4, 0x1, URZ ;  /* 0x0000000104048899 */ /* 0x000fe200080006ff */
[----:B------:R-:W-:Y:S01]  /*16f0*/  VOTEU.ALL UP0, P3 ;  /* 0x0000000000ff7886 */ /* 0x000fe20001800000 */
[----:B------:R-:W2:Y:S04]  /*1700*/  FENCE.VIEW.ASYNC.S ;  /* 0x00000000000073c6 */ /* 0x000ea80000000000 */
[----:B--2---:R2:W3:Y:S06]  /*1710*/  @!UP0 SYNCS.EXCH.64 URZ, [UR8+0x3000], UR10 ;  /* 0x0030000a08ff85b2 */ /* 0x0044ec0008000100 */
[----:B------:R2:W3:Y:S02]  /*1720*/  @!UP1 SYNCS.EXCH.64 URZ, [UR8+0x3010], UR4 ;  /* 0x0030100408ff95b2 */ /* 0x0004e40008000100 */
[----:B---3--:R-:W-:Y:S06]  /*1730*/  BAR.SYNC.DEFER_BLOCKING 0x0 ;  /* 0x0000000000007b1d */ /* 0x008fec0000010000 */
[----:B------:R-:W-:Y:S05]  /*1740*/  @P3 BRA `(.L_x_54) ;  /* 0x00000000002c3947 */ /* 0x000fea0003800000 */
[----:B--2---:R-:W-:Y:S02]  /*1750*/  UMOV UR4, 0x1 ;  /* 0x0000000100047882 */ /* 0x004fe40000000000 */
[----:B------:R-:W-:-:S04]  /*1760*/  UIADD3 UR10, UPT, UPT, -UR4, 0x100000, URZ ;  /* 0x00100000040a7890 */ /* 0x000fc8000fffe1ff */
[----:B------:R-:W-:Y:S02]  /*1770*/  USHF.L.U32 UR11, UR10, 0xb, URZ ;  /* 0x0000000b0a0b7899 */ /* 0x000fe400080006ff */
[----:B------:R-:W-:Y:S02]  /*1780*/  USHF.L.U32 UR10, UR10, 0x1, URZ ;  /* 0x000000010a0a7899 */ /* 0x000fe400080006ff */
[----:B------:R-:W-:-:S04]  /*1790*/  UIADD3 UR4, UPT, UPT, -UR4, 0x100000, URZ ;  /* 0x0010000004047890 */ /* 0x000fc8000fffe1ff */
[----:B------:R-:W-:Y:S02]  /*17a0*/  USHF.L.U32 UR5, UR4, 0xb, URZ ;  /* 0x0000000b04057899 */ /* 0x000fe400080006ff */
[----:B------:R-:W-:Y:S01]  /*17b0*/  USHF.L.U32 UR4, UR4, 0x1, URZ ;  /* 0x0000000104047899 */ /* 0x000fe200080006ff */
[----:B------:R-:W2:Y:S03]  /*17c0*/  FENCE.VIEW.ASYNC.S ;  /* 0x00000000000073c6 */ /* 0x000ea60000000000 */
[----:B--2---:R3:W2:Y:S08]  /*17d0*/  SYNCS.EXCH.64 URZ, [UR8+0x3008], UR10 ;  /* 0x0030080a08ff75b2 */ /* 0x0046b00008000100 */
[----:B------:R3:W4:Y:S02]  /*17e0*/  SYNCS.EXCH.64 URZ, [UR8+0x3018], UR4 ;  /* 0x0030180408ff75b2 */ /* 0x0007240008000100 */
[----:B---3--:R-:W-:Y:S01]  /*17f0*/  NOP ;  /* 0x0000000000007918 */ /* 0x008fe20000000000 */
.L_x_54:
[----:B--2---:R-:W-:Y:S05]  /*1800*/  BSYNC.RECONVERGENT B3 ;  /* 0x0000000000037941 */ /* 0x004fea0003800200 */
.L_x_53:
[----:B------:R-:W-:Y:S05]  /*1810*/  @!P0 BRA `(.L_x_55) ;  /* 0x0000000400cc8947 */ /* 0x000fea0003800000 */
[----:B----4-:R-:W-:Y:S01]  /*1820*/  BAR.SYNC.DEFER_BLOCKING 0x0 ;  /* 0x0000000000007b1d */ /* 0x010fe20000010000 */
[----:B------:R-:W-:Y:S01]  /*1830*/  @!P3 IMAD.MOV.U32 R2, RZ, RZ, 0x1800 ;  /* 0x00001800ff02b424 */ /* 0x000fe200078e00ff */
[----:B------:R-:W-:Y:S02]  /*1840*/  ELECT P1, URZ, PT ;  /* 0x0000000000ff782f */ /* 0x000fe40003820000 */
[----:B------:R-:W-:Y:S02]  /*1850*/  ELECT P0, URZ, PT ;  /* 0x0000000000ff782f */ /* 0x000fe40003800000 */
[C---:B------:R-:W-:Y:S01]  /*1860*/  ISETP.LT.U32.AND P1, PT, R36.reuse, 0x20, P1 ;  /* 0x000000202400780c */ /* 0x040fe20000f21070 */
[----:B------:R-:W-:Y:S01]  /*1870*/  UMOV UR11, UR15 ;  /* 0x0000000f000b7c82 */ /* 0x000fe20008000000 */
[----:B------:R-:W-:Y:S01]  /*1880*/  ISETP.LT.U32.AND P0, PT, R36, 0x20, P0 ;  /* 0x000000202400780c */ /* 0x000fe20000701070 */
[----:B------:R-:W-:-:S10]  /*1890*/  UIADD3 UR16, UPT, UPT, UR8, 0x2000, URZ ;  /* 0x0000200008107890 */ /* 0x000fd4000fffe0ff */
[----:B------:R-:W-:Y:S01]  /*18a0*/  VOTEU.ANY UP0, P1 ;  /* 0x0000000000ff7886 */ /* 0x000fe20000800100 */
[----:B------:R-:W-:Y:S01]  /*18b0*/  VOTEU.ANY UP2, P1 ;  /* 0x0000000000ff7886 */ /* 0x000fe20000840100 */
[----:B------:R-:W-:Y:S01]  /*18c0*/  VOTEU.ANY UP1, P0 ;  /* 0x0000000000ff7886 */ /* 0x000fe20000020100 */
[----:B------:R-:W-:Y:S01]  /*18d0*/  VOTEU.ANY UP3, P0 ;  /* 0x0000000000ff7886 */ /* 0x000fe20000060100 */
[----:B------:R2:W-:Y:S01]  /*18e0*/  @!P3 SYNCS.ARRIVE.TRANS64 RZ, [UR8+0x3000], R2 ;  /* 0x00300002ffffb9a7 */ /* 0x0005e20008000008 */
[----:B------:R3:W-:Y:S06]  /*18f0*/  MEMBAR.ALL.CTA ;  /* 0x0000000000007992 */ /* 0x0007ec0000008000 */
[----:B---3--:R-:W3:Y:S01]  /*1900*/  FENCE.VIEW.ASYNC.S ;  /* 0x00000000000073c6 */ /* 0x008ee20000000000 */
[----:B------:R-:W-:Y:S01]  /*1910*/  @UP0 UIADD3 UR9, UPT, UPT, UR8, 0x3000, URZ ;  /* 0x0000300008090890 */ /* 0x000fe2000fffe0ff */
[----:B------:R-:W-:Y:S01]  /*1920*/  @UP0 UMOV UR10, URZ ;  /* 0x000000ff000a0c82 */ /* 0x000fe20008000000 */
[----:B------:R-:W-:Y:S01]  /*1930*/  @UP1 UIADD3 UR17, UPT, UPT, UR8, 0x3000, URZ ;  /* 0x0000300008111890 */ /* 0x000fe2000fffe0ff */
[----:B------:R-:W-:Y:S01]  /*1940*/  @UP1 UMOV UR19, URZ ;  /* 0x000000ff00131c82 */ /* 0x000fe20008000000 */
[----:B------:R-:W-:Y:S01]  /*1950*/  UISETP.NE.U32.AND UP0, UPT, UR22, URZ, UPT ;  /* 0x000000ff1600728c */ /* 0x000fe2000bf05070 */
[----:B---3--:R-:W-:Y:S06]  /*1960*/  BAR.SYNC.DEFER_BLOCKING 0x0 ;  /* 0x0000000000007b1d */ /* 0x008fec0000010000 */
[----:B------:R2:W-:Y:S02]  /*1970*/  @UP2 UTMALDG.2D [UR8], [UR24] ;  /* 0x00000008180025b4 */ /* 0x0005e40008008000 */
[----:B------:R-:W-:Y:S06]  /*1980*/  BAR.SYNC.DEFER_BLOCKING 0x0 ;  /* 0x0000000000007b1d */ /* 0x000fec0000010000 */
[----:B------:R2:W-:Y:S02]  /*1990*/  @UP3 UTMALDG.2D [UR16], [UR26] ;  /* 0x000000101a0035b4 */ /* 0x0005e40008008000 */
[----:B------:R-:W-:Y:S06]  /*19a0*/  BAR.SYNC.DEFER_BLOCKING 0x0 ;  /* 0x0000000000007b1d */ /* 0x000fec0000010000 */
[----:B------:R-:W3:Y:S02]  /*19b0*/  SYNCS.PHASECHK.TRANS64.TRYWAIT P0, [UR8+0x3000], RZ ;  /* 0x003000ffff0075a7 */ /* 0x000ee40008001108 */
[----:B--23--:R-:W-:Y:S05]  /*19c0*/  @!P0 BRA `(.L_x_56) ;  /* 0x0000000800f48947 */ /* 0x00cfea0003800000 */
.L_x_70:
[----:B------:R-:W-:Y:S05]  /*19d0*/  BRA.U UP0, `(.L_x_57) ;  /* 0x0000000100287547 */ /* 0x000fea000b800000 */
[----:B------:R-:W-:Y:S02]  /*19e0*/  USHF.R.U32.HI UR4, URZ, 0x4, UR8 ;  /* 0x00000004ff047899 */ /* 0x000fe40008011608 */
[----:B------:R-:W-:Y:S02]  /*19f0*/  USHF.R.U32.HI UR6, URZ, 0x4, UR16 ;  /* 0x00000004ff067899 */ /* 0x000fe40008011610 */
[----:B------:R-:W-:Y:S02]  /*1a00*/  USGXT.U32 UR4, UR4, 0xe ;  /* 0x0000000e0404789a */ /* 0x000fe40008000000 */
[----:B------:R-:W-:Y:S01]  /*1a10*/  USGXT.U32 UR6, UR6, 0xe ;  /* 0x0000000e0606789a */ /* 0x000fe20008000000 */
[----:B------:R-:W-:Y:S01]  /*1a20*/  UMOV UR10, 0x0 ;  /* 0x00000000000a7882 */ /* 0x000fe20000000000 */
[----:B------:R-:W-:Y:S01]  /*1a30*/  UMOV UR11, 0x8110010 ;  /* 0x08110010000b7882 */ /* 0x000fe20000000000 */
[----:B------:R-:W-:Y:S01]  /*1a40*/  UMOV UR5, 0xc0004010 ;  /* 0xc000401000057882 */ /* 0x000fe20000000000 */
[----:B------:R-:W-:-:S05]  /*1a50*/  UMOV UR7, 0x80004020 ;  /* 0x8000402000077882 */ /* 0x000fca0000000000 */
[----:B------:R2:W-:Y:S01]  /*1a60*/  UTCQMMA gdesc[UR4], gdesc[UR6], tmem[UR23], tmem[UR10], idesc[UR11], !UPT ;  /* 0x00ff0a06040075ea */ /* 0x0005e2000f800317 */
[----:B------:R-:W-:Y:S02]  /*1a70*/  NOP ;  /* 0x0000000000007918 */ /* 0x000fe40000000000 */
.L_x_57:
[----:B------:R-:W-:Y:S01]  /*1a80*/  ELECT P0, URZ, PT ;  /* 0x0000000000ff782f */ /* 0x000fe20003800000 */
[----:B--2---:R-:W-:Y:S01]  /*1a90*/  UMOV UR4, UR12 ;  /* 0x0000000c00047c82 */ /* 0x004fe20008000000 */
[----:B------:R-:W-:Y:S02]  /*1aa0*/  UMOV UR5, URZ ;  /* 0x000000ff00057c82 */ /* 0x000fe40008000000 */
[----:B------:R-:W-:-:S13]  /*1ab0*/  ISETP.LT.U32.AND P0, PT, R36, 0x20, P0 ;  /* 0x000000202400780c */ /* 0x000fda0000701070 */
[----:B------:R-:W-:Y:S01]  /*1ac0*/  VOTEU.ANY UP0, P0 ;  /* 0x0000000000ff7886 */ /* 0x000fe20000000100 */
[----:B------:R-:W-:Y:S01]  /*1ad0*/  VOTEU.ANY UP1, P0 ;  /* 0x0000000000ff7886 */ /* 0x000fe20000020100 */
[----:B------:R-:W-:-:S03]  /*1ae0*/  ISETP.GE.U32.AND P0, PT, R8, 0x21, PT ;  /* 0x000000210800780c */ /* 0x000fc60003f06070 */
[----:B------:R-:W-:Y:S02]  /*1af0*/  @UP0 UMOV UR4, UR4 ;  /* 0x0000000400040c82 */ /* 0x000fe40008000000 */
[----:B------:R2:W-:Y:S01]  /*1b00*/  @UP1 UTCBAR [UR4], URZ ;  /* 0x000000ff040013e9 */ /* 0x0005e200080000ff */
[----:B------:R-:W-:Y:S06]  /*1b10*/  BAR.SYNC.DEFER_BLOCKING 0x0 ;  /* 0x0000000000007b1d */ /* 0x000fec0000010000 */
[----:B------:R-:W3:Y:S02]  /*1b20*/  SYNCS.PHASECHK.TRANS64.TRYWAIT P1, [UR8+0x3010], RZ ;  /* 0x003010ffff0075a7 */ /* 0x000ee40008021108 */
[----:B--23--:R-:W-:Y:S05]  /*1b30*/  @!P1 BRA `(.L_x_58) ;  /* 0x0000000800a49947 */ /* 0x00cfea0003800000 */
.L_x_71:
[----:B------:R-:W-:Y:S01]  /*1b40*/  UMOV UR4, URZ ;  /* 0x000000ff00047c82 */ /* 0x000fe20008000000 */
[----:B------:R-:W-:Y:S05]  /*1b50*/  @!P0 BRA `(.L_x_55) ;  /* 0x0000000000fc8947 */ /* 0x000fea0003800000 */
[----:B------:R-:W2:Y:S01]  /*1b60*/  LDCU UR28, c[0x0][0x3a0] ;  /* 0x00007400ff1c77ac */ /* 0x000ea20008000800 */
[----:B------:R-:W-:Y:S01]  /*1b70*/  UMOV UR5, 0x1 ;  /* 0x0000000100057882 */ /* 0x000fe20000000000 */
[----:B------:R-:W-:-:S05]  /*1b80*/  UMOV UR14, 0x20 ;  /* 0x00000020000e7882 */ /* 0x000fca0000000000 */
.L_x_62:
[----:B------:R-:W-:Y:S01]  /*1b90*/  BAR.SYNC.DEFER_BLOCKING 0x0 ;  /* 0x0000000000007b1d */ /* 0x000fe20000010000 */
[----:B------:R-:W-:Y:S01]  /*1ba0*/  ULEA UR9, UR5, UR8, 0x3 ;  /* 0x0000000805097291 */ /* 0x000fe2000f8e18ff */
[----:B------:R-:W-:Y:S01]  /*1bb0*/  @!P3 IMAD.MOV.U32 R2, RZ, RZ, 0x1800 ;  /* 0x00001800ff02b424 */ /* 0x000fe200078e00ff */
[----:B------:R-:W-:Y:S01]  /*1bc0*/  ELECT P1, URZ, PT ;  /* 0x0000000000ff782f */ /* 0x000fe20003820000 */
[----:B------:R-:W-:-:S03]  /*1bd0*/  ULEA UR12, UR5, UR8, 0xc ;  /* 0x00000008050c7291 */ /* 0x000fc6000f8e60ff */
[----:B------:R-:W-:Y:S02]  /*1be0*/  ISETP.LT.U32.AND P1, PT, R36, 0x20, P1 ;  /* 0x000000202400780c */ /* 0x000fe40000f21070 */
[----:B------:R-:W-:Y:S01]  /*1bf0*/  ELECT P0, URZ, PT ;  /* 0x0000000000ff782f */ /* 0x000fe20003800000 */
[----:B------:R-:W-:-:S03]  /*1c00*/  ULEA UR16, UR5, UR8, 0xb ;  /* 0x0000000805107291 */ /* 0x000fc6000f8e58ff */
[----:B------:R-:W-:Y:S01]  /*1c10*/  ISETP.LT.U32.AND P0, PT, R36, 0x20, P0 ;  /* 0x000000202400780c */ /* 0x000fe20000701070 */
[----:B------:R-:W-:Y:S01]  /*1c20*/  UMOV UR19, UR14 ;  /* 0x0000000e00137c82 */ /* 0x000fe20008000000 */
[----:B------:R-:W-:Y:S02]  /*1c30*/  UIADD3 UR16, UPT, UPT, UR16, 0x2000, URZ ;  /* 0x0000200010107890 */ /* 0x000fe4000fffe0ff */
[----:B------:R-:W-:-:S03]  /*1c40*/  USHF.L.U32 UR6, UR4, 0x1f, URZ ;  /* 0x0000001f04067899 */ /* 0x000fc600080006ff */
[----:B------:R-:W-:Y:S01]  /*1c50*/  VOTEU.ANY UP0, P1 ;  /* 0x0000000000ff7886 */ /* 0x000fe20000800100 */
[----:B------:R3:W-:Y:S01]  /*1c60*/  @!P3 SYNCS.ARRIVE.TRANS64 RZ, [UR9+0x3000], R2 ;  /* 0x00300002ffffb9a7 */ /* 0x0007e20008000009 */
[----:B------:R4:W-:Y:S06]  /*1c70*/  MEMBAR.ALL.CTA ;  /* 0x0000000000007992 */ /* 0x0009ec0000008000 */
[----:B----4-:R-:W4:Y:S01]  /*1c80*/  FENCE.VIEW.ASYNC.S ;  /* 0x00000000000073c6 */ /* 0x010f220000000000 */
[----:B------:R-:W-:Y:S01]  /*1c90*/  @UP0 UIADD3 UR13, UPT, UPT, UR9, 0x3000, URZ ;  /* 0x00003000090d0890 */ /* 0x000fe2000fffe0ff */
[----:B----4-:R-:W-:Y:S01]  /*1ca0*/  VOTEU.ANY UP0, P1 ;  /* 0x0000000000ff7886 */ /* 0x010fe20000800100 */
[----:B------:R-:W-:Y:S01]  /*1cb0*/  VOTEU.ANY UP1, P0 ;  /* 0x0000000000ff7886 */ /* 0x000fe20000020100 */
[----:B---3--:R-:W-:-:S04]  /*1cc0*/  IMAD.U32 R2, RZ, RZ, UR6 ;  /* 0x00000006ff027e24 */ /* 0x008fc8000f8e00ff */
[----:B------:R-:W-:Y:S01]  /*1cd0*/  @UP1 UIADD3 UR17, UPT, UPT, UR9, 0x3000, URZ ;  /* 0x0000300009111890 */ /* 0x000fe2000fffe0ff */
[----:B------:R-:W-:Y:S01]  /*1ce0*/  VOTEU.ANY UP1, P0 ;  /* 0x0000000000ff7886 */ /* 0x000fe20000020100 */
[----:B------:R-:W-:Y:S06]  /*1cf0*/  BAR.SYNC.DEFER_BLOCKING 0x0 ;  /* 0x0000000000007b1d */ /* 0x000fec0000010000 */
[----:B------:R3:W-:Y:S01]  /*1d00*/  @UP0 UTMALDG.2D [UR12], [UR24] ;  /* 0x0000000c180005b4 */ /* 0x0007e20008008000 */
[----:B------:R-:W-:Y:S01]  /*1d10*/  UISETP.NE.U32.AND UP0, UPT, UR22, URZ, UPT ;  /* 0x000000ff1600728c */ /* 0x000fe2000bf05070 */
[----:B------:R-:W-:Y:S06]  /*1d20*/  BAR.SYNC.DEFER_BLOCKING 0x0 ;  /* 0x0000000000007b1d */ /* 0x000fec0000010000 */
[----:B------:R3:W-:Y:S02]  /*1d30*/  @UP1 UTMALDG.2D [UR16], [UR26] ;  /* 0x000000101a0015b4 */ /* 0x0007e40008008000 */
[----:B------:R-:W-:Y:S06]  /*1d40*/  BAR.SYNC.DEFER_BLOCKING 0x0 ;  /* 0x0000000000007b1d */ /* 0x000fec0000010000 */
[----:B------:R-:W4:Y:S02]  /*1d50*/  SYNCS.PHASECHK.TRANS64.TRYWAIT P0, [UR9+0x3000], R2 ;  /* 0x00300002ff0075a7 */ /* 0x000f240008001109 */
[----:B---34-:R-:W-:Y:S05]  /*1d60*/  @!P0 BRA `(.L_x_59) ;  /* 0x0000000800248947 */ /* 0x018fea0003800000 */
.L_x_72:
        /* <DEDUP_REMOVED lines=9> */
[----:B------:R3:W-:Y:S01]  /*1e00*/  UTCQMMA gdesc[UR6], gdesc[UR10], tmem[UR23], tmem[UR12], idesc[UR13], UPT ;  /* 0x00ff0c0a060075ea */ /* 0x0007e2000b800317 */
[----:B------:R-:W-:Y:S02]  /*1e10*/  NOP ;  /* 0x0000000000007918 */ /* 0x000fe40000000000 */
.L_x_60:
[----:B------:R-:W-:Y:S01]  /*1e20*/  ELECT P0, URZ, PT ;  /* 0x0000000000ff782f */ /* 0x000fe20003800000 */
[----:B---3--:R-:W-:-:S03]  /*1e30*/  UIADD3 UR6, UPT, UPT, UR9, 0x3010, URZ ;  /* 0x0000301009067890 */ /* 0x008fc6000fffe0ff */
[----:B------:R-:W-:Y:S01]  /*1e40*/  ISETP.LT.U32.AND P0, PT, R36, 0x20, P0 ;  /* 0x000000202400780c */ /* 0x000fe20000701070 */
[----:B------:R-:W-:-:S12]  /*1e50*/  UMOV UR7, URZ ;  /* 0x000000ff00077c82 */ /* 0x000fd80008000000 */
[----:B------:R-:W-:Y:S01]  /*1e60*/  VOTEU.ANY UP0, P0 ;  /* 0x0000000000ff7886 */ /* 0x000fe20000000100 */
[----:B------:R-:W-:-:S04]  /*1e70*/  VOTEU.ANY UP1, P0 ;  /* 0x0000000000ff7886 */ /* 0x000fc80000020100 */
[----:B------:R-:W-:Y:S02]  /*1e80*/  @UP0 UMOV UR6, UR6 ;  /* 0x0000000600060c82 */ /* 0x000fe40008000000 */
[----:B------:R3:W-:Y:S01]  /*1e90*/  @UP1 UTCBAR [UR6], URZ ;  /* 0x000000ff060013e9 */ /* 0x0007e200080000ff */
[----:B------:R-:W-:Y:S06]  /*1ea0*/  BAR.SYNC.DEFER_BLOCKING 0x0 ;  /* 0x0000000000007b1d */ /* 0x000fec0000010000 */
[----:B------:R-:W4:Y:S02]  /*1eb0*/  SYNCS.PHASECHK.TRANS64.TRYWAIT P0, [UR9+0x3010], R2 ;  /* 0x00301002ff0075a7 */ /* 0x000f240008001109 */
[----:B---34-:R-:W-:Y:S05]  /*1ec0*/  @!P0 BRA `(.L_x_61) ;  /* 0x0000000400d88947 */ /* 0x018fea0003800000 */
.L_x_73:
[----:B------:R-:W-:Y:S02]  /*1ed0*/  UIADD3 UR5, UPT, UPT, UR5, 0x1, URZ ;  /* 0x0000000105057890 */ /* 0x000fe4000fffe0ff */
[----:B------:R-:W-:Y:S02]  /*1ee0*/  UIADD3 UR14, UPT, UPT, UR14, 0x20, URZ ;  /* 0x000000200e0e7890 */ /* 0x000fe4000fffe0ff */
[----:B------:R-:W-:-:S04]  /*1ef0*/  UISETP.NE.U32.AND UP0, UPT, UR5, 0x2, UPT ;  /* 0x000000020500788c */ /* 0x000fc8000bf05070 */
[----:B------:R-:W-:Y:S02]  /*1f00*/  USEL UR6, URZ, 0x1, UP0 ;  /* 0x00000001ff067887 */ /* 0x000fe40008000000 */
[----:B------:R-:W-:Y:S02]  /*1f10*/  USEL UR5, UR5, URZ, UP0 ;  /* 0x000000ff05057287 */ /* 0x000fe40008000000 */
[----:B--2---:R-:W-:Y:S02]  /*1f20*/  UISETP.GE.AND UP0, UPT, UR14, UR28, UPT ;  /* 0x0000001c0e00728c */ /* 0x004fe4000bf06270 */
[----:B------:R-:W-:-:S07]  /*1f30*/  ULOP3.LUT UR4, UR4, UR6, URZ, 0x3c, !UPT ;  /* 0x0000000604047292 */ /* 0x000fce000f8e3cff */
[----:B------:R-:W-:Y:S05]  /*1f40*/  BRA.U !UP0, `(.L_x_62) ;  /* 0xfffffffd08107547 */ /* 0x000fea000b83ffff */
.L_x_55:
[----:B----4-:R-:W-:Y:S06]  /*1f50*/  BAR.SYNC.DEFER_BLOCKING 0x0 ;  /* 0x0000000000007b1d */ /* 0x010fec0000010000 */
[----:B------:R-:W-:Y:S04]  /*1f60*/  BSSY.RECONVERGENT B3, `(.L_x_63) ;  /* 0x0000004000037945 */ /* 0x000fe80003800200 */
[----:B------:R-:W-:Y:S05]  /*1f70*/  @P3 BRA `(.L_x_64) ;  /* 0x0000000000083947 */ /* 0x000fea0003800000 */
[----:B------:R-:W2:Y:S02]  /*1f80*/  SYNCS.CCTL.IV [UR8+0x3000] ;  /* 0x00300000ff0079b1 */ /* 0x000ea40008000008 */
[----:B--2---:R-:W2:Y:S02]  /*1f90*/  SYNCS.CCTL.IV [UR8+0x3010] ;  /* 0x00301000ff0079b1 */ /* 0x004ea40008000008 */
.L_x_64:
[----:B------:R-:W-:Y:S05]  /*1fa0*/  BSYNC.RECONVERGENT B3 ;  /* 0x0000000000037941 */ /* 0x000fea0003800200 */
.L_x_63:
[----:B--2---:R-:W-:Y:S06]  /*1fb0*/  BAR.SYNC.DEFER_BLOCKING 0x0 ;  /* 0x0000000000007b1d */ /* 0x004fec0000010000 */
[----:B------:R-:W-:Y:S04]  /*1fc0*/  BSSY.RECONVERGENT B3, `(.L_x_65) ;  /* 0x0000004000037945 */ /* 0x000fe80003800200 */
[----:B------:R-:W-:Y:S05]  /*1fd0*/  @P3 BRA `(.L_x_66) ;  /* 0x0000000000083947 */ /* 0x000fea0003800000 */
[----:B------:R-:W2:Y:S02]  /*1fe0*/  SYNCS.CCTL.IV [UR8+0x3008] ;  /* 0x00300800ff0079b1 */ /* 0x000ea40008000008 */
[----:B--2---:R-:W2:Y:S02]  /*1ff0*/  SYNCS.CCTL.IV [UR8+0x3018] ;  /* 0x00301800ff0079b1 */ /* 0x004ea40008000008 */
.L_x_66:
[----:B------:R-:W-:Y:S05]  /*2000*/  BSYNC.RECONVERGENT B3 ;  /* 0x0000000000037941 */ /* 0x000fea0003800200 */
.L_x_65:
[----:B------:R-:W-:Y:S01]  /*2010*/  USHF.L.U32 UR4, UR22, 0x15, URZ ;  /* 0x0000001516047899 */ /* 0x000fe200080006ff */
[C---:B------:R-:W-:Y:S01]  /*2020*/  IMAD.SHL.U32 R2, R0.reuse, 0x8, RZ ;  /* 0x0000000800027824 */ /* 0x040fe200078e00ff */
[----:B------:R-:W-:Y:S01]  /*2030*/  USHF.L.U32 UR22, UR22, 0x3, URZ ;  /* 0x0000000316167899 */ /* 0x000fe200080006ff */
[----:B------:R-:W-:Y:S01]  /*2040*/  SHF.R.U32.HI R3, RZ, 0x2, R0 ;  /* 0x00000002ff037819 */ /* 0x000fe20000011600 */
[----:B------:R-:W-:Y:S01]  /*2050*/  ULOP3.LUT UR4, UR4, 0x600000, URZ, 0xc0, !UPT ;  /* 0x0060000004047892 */ /* 0x000fe2000f8ec0ff */
[----:B------:R-:W-:Y:S01]  /*2060*/  IMAD.SHL.U32 R0, R0, 0x40, RZ ;  /* 0x0000004000007824 */ /* 0x000fe200078e00ff */
[----:B------:R-:W-:Y:S01]  /*2070*/  ULOP3.LUT UR22, UR22, 0x20, URZ, 0xc0, !UPT ;  /* 0x0000002016167892 */ /* 0x000fe2000f8ec0ff */
[----:B------:R-:W-:Y:S02]  /*2080*/  LOP3.LUT R2, R2, 0x30, RZ, 0xc0, !PT ;  /* 0x0000003002027812 */ /* 0x000fe400078ec0ff */
[----:B------:R-:W-:Y:S01]  /*2090*/  ELECT P0, URZ, PT ;  /* 0x0000000000ff782f */ /* 0x000fe20003800000 */
[----:B------:R-:W-:Y:S01]  /*20a0*/  UIADD3 UR4, UPT, UPT, UR22, UR4, UR23 ;  /* 0x0000000416047290 */ /* 0x000fe2000fffe017 */
[----:B------:R-:W-:Y:S01]  /*20b0*/  LOP3.LUT R3, R2, 0x20, R3, 0x78, !PT ;  /* 0x0000002002037812 */ /* 0x000fe200078e7803 */
[----:B------:R-:W-:Y:S01]  /*20c0*/  UMOV UR9, UR18 ;  /* 0x0000001200097c82 */ /* 0x000fe20008000000 */
[----:B------:R-:W-:Y:S01]  /*20d0*/  ISETP.LT.U32.AND P0, PT, R36, 0x20, P0 ;  /* 0x000000202400780c */ /* 0x000fe20000701070 */
[----:B------:R-:W-:Y:S01]  /*20e0*/  UMOV UR10, UR15 ;  /* 0x0000000f000a7c82 */ /* 0x000fe20008000000 */
[----:B------:R-:W-:-:S04]  /*20f0*/  LOP3.LUT R0, R3, 0x1fc0, R0, 0xf8, !PT ;  /* 0x00001fc003007812 */ /* 0x000fc800078ef800 */
[----:B-----5:R-:W3:Y:S01]  /*2100*/  LDTM.x32 R4, tmem[UR4] ;  /* 0x00000004000479ee */ /* 0x020ee200082c0000 */
[----:B------:R-:W-:Y:S01]  /*2110*/  LOP3.LUT R2, R0, 0x10, RZ, 0x3c, !PT ;  /* 0x0000001000027812 */ /* 0x000fe200078e3cff */
[----:B------:R-:W-:-:S05]  /*2120*/  NOP ;  /* 0x0000000000007918 */ /* 0x000fca0000000000 */
[----:B---3--:R-:W-:Y:S01]  /*2130*/  VOTEU.ANY UP1, P0 ;  /* 0x0000000000ff7886 */ /* 0x008fe20000020100 */
[----:B------:R-:W-:Y:S01]  /*2140*/  VOTEU.ANY UP0, P0 ;  /* 0x0000000000ff7886 */ /* 0x000fe20000000100 */
[----:B------:R-:W-:Y:S02]  /*2150*/  F2FP.SATFINITE.E4M3.F32.PACK_AB_MERGE_C R6, R7, R6, RZ ;  /* 0x000000060706723e */ /* 0x000fe400048070ff */
[----:B------:R-:W-:Y:S02]  /*2160*/  F2FP.SATFINITE.E4M3.F32.PACK_AB_MERGE_C R10, R11, R10, RZ ;  /* 0x0000000a0b0a723e */ /* 0x000fe400048070ff */
[----:B------:R-:W-:Y:S02]  /*2170*/  F2FP.SATFINITE.E4M3.F32.PACK_AB_MERGE_C R14, R15, R14, RZ ;  /* 0x0000000e0f0e723e */ /* 0x000fe400048070ff */
[----:B------:R-:W-:Y:S02]  /*2180*/  F2FP.SATFINITE.E4M3.F32.PACK_AB_MERGE_C R7, R19, R18, RZ ;  /* 0x000000121307723e */ /* 0x000fe400048070ff */
[----:B------:R-:W-:-:S02]  /*2190*/  F2FP.SATFINITE.E4M3.F32.PACK_AB_MERGE_C R22, R23, R22, RZ ;  /* 0x000000161716723e */ /* 0x000fc400048070ff */
[----:B------:R-:W-:Y:S02]  /*21a0*/  F2FP.SATFINITE.E4M3.F32.PACK_AB_MERGE_C R26, R27, R26, RZ ;  /* 0x0000001a1b1a723e */ /* 0x000fe400048070ff */
[----:B------:R-:W-:Y:S02]  /*21b0*/  F2FP.SATFINITE.E4M3.F32.PACK_AB_MERGE_C R30, R31, R30, RZ ;  /* 0x0000001e1f1e723e */ /* 0x000fe400048070ff */
[----:B------:R-:W-:Y:S02]  /*21c0*/  F2FP.SATFINITE.E4M3.F32.PACK_AB_MERGE_C R34, R35, R34, RZ ;  /* 0x000000222322723e */ /* 0x000fe400048070ff */
[----:B------:R-:W-:Y:S02]  /*21d0*/  F2FP.SATFINITE.E4M3.F32.PACK_AB_MERGE_C R4, R5, R4, R6 ;  /* 0x000000040504723e */ /* 0x000fe40004807006 */
[----:B------:R-:W-:Y:S02]  /*21e0*/  F2FP.SATFINITE.E4M3.F32.PACK_AB_MERGE_C R5, R9, R8, R10 ;  /* 0x000000080905723e */ /* 0x000fe4000480700a */
[----:B------:R-:W-:-:S02]  /*21f0*/  F2FP.SATFINITE.E4M3.F32.PACK_AB_MERGE_C R6, R13, R12, R14 ;  /* 0x0000000c0d06723e */ /* 0x000fc4000480700e */
[----:B------:R-:W-:Y:S02]  /*2200*/  F2FP.SATFINITE.E4M3.F32.PACK_AB_MERGE_C R7, R17, R16, R7 ;  /* 0x000000101107723e */ /* 0x000fe40004807007 */
[----:B------:R-:W-:Y:S02]  /*2210*/  F2FP.SATFINITE.E4M3.F32.PACK_AB_MERGE_C R20, R21, R20, R22 ;  /* 0x000000141514723e */ /* 0x000fe40004807016 */
[----:B------:R-:W-:Y:S01]  /*2220*/  F2FP.SATFINITE.E4M3.F32.PACK_AB_MERGE_C R21, R25, R24, R26 ;  /* 0x000000181915723e */ /* 0x000fe2000480701a */
[----:B--2---:R2:W-:Y:S01]  /*2230*/  STS.128 [R0+UR8], R4 ;  /* 0x0000000400007988 */ /* 0x0045e20008000c08 */
[----:B------:R-:W-:Y:S02]  /*2240*/  F2FP.SATFINITE.E4M3.F32.PACK_AB_MERGE_C R22, R29, R28, R30 ;  /* 0x0000001c1d16723e */ /* 0x000fe4000480701e */
[----:B------:R-:W-:-:S05]  /*2250*/  F2FP.SATFINITE.E4M3.F32.PACK_AB_MERGE_C R23, R33, R32, R34 ;  /* 0x000000202117723e */ /* 0x000fca0004807022 */
[----:B------:R2:W-:Y:S01]  /*2260*/  STS.128 [R2+UR8], R20 ;  /* 0x0000001402007988 */ /* 0x0005e20008000c08 */
[----:B------:R3:W-:Y:S06]  /*2270*/  MEMBAR.ALL.CTA ;  /* 0x0000000000007992 */ /* 0x0007ec0000008000 */
[----:B---3--:R-:W3:Y:S02]  /*2280*/  FENCE.VIEW.ASYNC.S ;  /* 0x00000000000073c6 */ /* 0x008ee40000000000 */
[----:B---3--:R-:W-:Y:S06]  /*2290*/  BAR.SYNC.DEFER_BLOCKING 0x0 ;  /* 0x0000000000007b1d */ /* 0x008fec0000010000 */
[----:B------:R2:W-:Y:S01]  /*22a0*/  @UP1 UTMASTG.2D [UR8], [UR20] ;  /* 0x00000008140013b5 */ /* 0x0005e20008008000 */
[----:B------:R0:W-:Y:S01]  /*22b0*/  UTMACMDFLUSH ;  /* 0x00000000000079b7 */ /* 0x0001e20000000000 */
[----:B------:R-:W-:-:S04]  /*22c0*/  DEPBAR.LE SB0, 0x0 ;  /* 0x000080000000791a */ /* 0x000fc80000000000 */
[----:B------:R-:W-:Y:S08]  /*22d0*/  BAR.SYNC.DEFER_BLOCKING 0x0 ;  /* 0x0000000000007b1d */ /* 0x000ff00000010000 */
[----:B------:R-:W-:Y:S06]  /*22e0*/  BAR.SYNC.DEFER_BLOCKING 0x0 ;  /* 0x0000000000007b1d */ /* 0x000fec0000010000 */
[----:B--2---:R-:W-:Y:S05]  /*22f0*/  @P2 BRA `(.L_x_67) ;  /* 0x0000000000a02947 */ /* 0x004fea0003800000 */
[----:B------:R-:W2:Y:S01]  /*2300*/  S2UR UR5, SR_CgaCtaId ;  /* 0x00000000000579c3 */ /* 0x000ea20000008800 */
[----:B------:R-:W-:Y:S01]  /*2310*/  NOP ;  /* 0x0000000000007918 */ /* 0x000fe20000000000 */
[----:B------:R-:W-:Y:S01]  /*2320*/  UMOV UR4, 0x50 ;  /* 0x0000005000047882 */ /* 0x000fe20000000000 */
[----:B------:R-:W-:Y:S02]  /*2330*/  IMAD.U32 R0, RZ, RZ, UR23 ;  /* 0x00000017ff007e24 */ /* 0x000fe4000f8e00ff */
[----:B------:R-:W-:Y:S02]  /*2340*/  IMAD.MOV.U32 R3, RZ, RZ, 0x3 ;  /* 0x00000003ff037424 */ /* 0x000fe400078e00ff */
[----:B------:R-:W-:Y:S01]  /*2350*/  IMAD.MOV.U32 R7, RZ, RZ, 0x1 ;  /* 0x00000001ff077424 */ /* 0x000fe200078e00ff */
[----:B------:R-:W-:-:S04]  /*2360*/  LOP3.LUT R0, R0, 0xffff, RZ, 0xc0, !PT ;  /* 0x0000ffff00007812 */ /* 0x000fc800078ec0ff */
[----:B------:R-:W-:-:S05]  /*2370*/  SHF.R.U32.HI R0, RZ, 0x5, R0 ;  /* 0x00000005ff007819 */ /* 0x000fca0000011600 */
[----:B------:R-:W-:Y:S01]  /*2380*/  VIADD R2, R0, 0x10 ;  /* 0x0000001000027836 */ /* 0x000fe20000000000 */
[----:B------:R-:W-:Y:S01]  /*2390*/  SHF.L.U32 R0, R3, R0, RZ ;  /* 0x0000000003007219 */ /* 0x000fe200000006ff */
[----:B--2---:R-:W-:-:S03]  /*23a0*/  ULEA UR6, UR5, UR4, 0x18 ;  /* 0x0000000405067291 */ /* 0x004fc6000f8ec0ff */
[----:B------:R-:W-:-:S04]  /*23b0*/  SHF.L.U32 R3, R7, R2, RZ ;  /* 0x0000000207037219 */ /* 0x000fc800000006ff */
[----:B------:R-:W-:Y:S02]  /*23c0*/  LOP3.LUT R0, R3, R0, RZ, 0xfc, !PT ;  /* 0x0000000003007212 */ /* 0x000fe400078efcff */
[----:B------:R-:W2:Y:S02]  /*23d0*/  LDS R5, [UR6] ;  /* 0x00000006ff057984 */ /* 0x000ea40008000800 */
[C---:B------:R-:W-:Y:S02]  /*23e0*/  LOP3.LUT R2, R0.reuse, 0xffff, RZ, 0xc0, !PT ;  /* 0x0000ffff00027812 */ /* 0x040fe400078ec0ff */
[----:B--2---:R-:W-:-:S04]  /*23f0*/  LOP3.LUT R3, R0, 0xffff, R5, 0x80, !PT ;  /* 0x0000ffff00037812 */ /* 0x004fc800078e8005 */
[----:B------:R-:W-:-:S13]  /*2400*/  ISETP.NE.AND P0, PT, R3, R2, PT ;  /* 0x000000020300720c */ /* 0x000fda0003f05270 */
[----:B------:R-:W-:Y:S05]  /*2410*/  @P0 BRA `(.L_x_68) ;  /* 0x0000000000500947 */ /* 0x000fea0003800000 */
[----:B------:R-:W-:Y:S02]  /*2420*/  SHF.R.U32.HI R5, RZ, 0x10, R5 ;  /* 0x00000010ff057819 */ /* 0x000fe40000011605 */
[----:B------:R-:W-:-:S04]  /*2430*/  SHF.R.U32.HI R2, RZ, 0x10, R0 ;  /* 0x00000010ff027819 */ /* 0x000fc80000011600 */
[----:B------:R-:W-:-:S04]  /*2440*/  LOP3.LUT R5, R5, R2, RZ, 0xc0, !PT ;  /* 0x0000000205057212 */ /* 0x000fc800078ec0ff */
[----:B------:R-:W-:-:S13]  /*2450*/  ISETP.NE.AND P0, PT, R5, R2, PT ;  /* 0x000000020500720c */ /* 0x000fda0003f05270 */
[----:B------:R-:W-:Y:S05]  /*2460*/  @P0 BRA `(.L_x_69) ;  /* 0x0000000000300947 */ /* 0x000fea0003800000 */
[----:B------:R-:W-:Y:S01]  /*2470*/  R2UR UR4, R0 ;  /* 0x00000000000472ca */ /* 0x000fe200000e0000 */
[----:B------:R-:W-:Y:S01]  /*2480*/  VOTEU.ANY UR5, UPT, PT ;  /* 0x0000000000057886 */ /* 0x000fe200038e0100 */
[----:B------:R-:W2:Y:S01]  /*2490*/  S2R R0, SR_LANEID ;  /* 0x0000000000007919 */ /* 0x000ea20000000000 */
[----:B------:R-:W-:-:S10]  /*24a0*/  UFLO.U32 UR5, UR5 ;  /* 0x00000005000572bd */ /* 0x000fd400080e0000 */
[----:B------:R-:W-:-:S06]  /*24b0*/  ULOP3.LUT UR4, URZ, UR4, URZ, 0x33, !UPT ;  /* 0x00000004ff047292 */ /* 0x000fcc000f8e33ff */
[----:B------:R-:W-:-:S04]  /*24c0*/  IMAD.U32 R2, RZ, RZ, UR4 ;  /* 0x00000004ff027e24 */ /* 0x000fc8000f8e00ff */
[----:B------:R-:W3:Y:S02]  /*24d0*/  REDUX UR7, R2 ;  /* 0x00000000020773c4 */ /* 0x000ee40000000000 */
[----:B------:R4:W-:Y:S01]  /*24e0*/  UTCATOMSWS.AND URZ, UR4 ;  /* 0x0000000400ff79e3 */ /* 0x0009e20008000000 */
[----:B--2---:R-:W-:Y:S01]  /*24f0*/  ISETP.EQ.U32.AND P0, PT, R0, UR5, PT ;  /* 0x0000000500007c0c */ /* 0x004fe2000bf02070 */
[----:B---3--:R-:W-:-:S12]  /*2500*/  IMAD.U32 R0, RZ, RZ, UR7 ;  /* 0x00000007ff007e24 */ /* 0x008fd8000f8e00ff */
[----:B------:R4:W-:Y:S01]  /*2510*/  @P0 ATOMS.AND RZ, [UR6], R0 ;  /* 0x00000000ffff098c */ /* 0x0009e2000a800006 */
[----:B------:R-:W-:Y:S05]  /*2520*/  BRA `(.L_x_67) ;  /* 0x0000000000147947 */ /* 0x000fea0003800000 */
.L_x_69:
[----:B------:R-:W-:-:S07]  /*2530*/  MOV R2, 0x2550 ;  /* 0x0000255000027802 */ /* 0x000fce0000000f00 */
[----:B-1----:R-:W-:Y:S05]  /*2540*/  CALL.REL.NOINC `($__internal_0_$__cuda_sm10x_tcgen05_guardrail_trap_col_being_dealloced_not_returned_by_alloc) ;  /* 0x0000000000447944 */ /* 0x002fea0003c00000 */
[----:B------:R-:W-:Y:S05]  /*2550*/  BRA `(.L_x_67) ;  /* 0x0000000000087947 */ /* 0x000fea0003800000 */
.L_x_68:
[----:B------:R-:W-:-:S07]  /*2560*/  MOV R2, 0x2580 ;  /* 0x0000258000027802 */ /* 0x000fce0000000f00 */
[----:B-1----:R-:W-:Y:S05]  /*2570*/  CALL.REL.NOINC `($__internal_2_$__cuda_sm10x_tcgen05_guardrail_trap_unallocated_columns_being_dealloced) ;  /* 0x0000000000507944 */ /* 0x002fea0003c00000 */
.L_x_67:
[----:B------:R-:W-:Y:S01]  /*2580*/  NOP ;  /* 0x0000000000007918 */ /* 0x000fe20000000000 */
[----:B----4-:R-:W-:Y:S05]  /*2590*/  EXIT ;  /* 0x000000000000794d */ /* 0x010fea0003800000 */
.L_x_56:
[----:B------:R-:W2:Y:S02]  /*25a0*/  SYNCS.PHASECHK.TRANS64.TRYWAIT P0, [UR8+0x3000], RZ ;  /* 0x003000ffff0075a7 */ /* 0x000ea40008001108 */
[----:B--2---:R-:W-:Y:S05]  /*25b0*/  @!P0 BRA `(.L_x_56) ;  /* 0xfffffffc00f88947 */ /* 0x004fea000383ffff */
[----:B------:R-:W-:Y:S05]  /*25c0*/  BRA `(.L_x_70) ;  /* 0xfffffff400007947 */ /* 0x000fea000383ffff */
.L_x_58:
[----:B------:R-:W2:Y:S02]  /*25d0*/  SYNCS.PHASECHK.TRANS64.TRYWAIT P1, [UR8+0x3010], RZ ;  /* 0x003010ffff0075a7 */ /* 0x000ea40008021108 */
[----:B--2---:R-:W-:Y:S05]  /*25e0*/  @!P1 BRA `(.L_x_58) ;  /* 0xfffffffc00f89947 */ /* 0x004fea000383ffff */
[----:B------:R-:W-:Y:S05]  /*25f0*/  BRA `(.L_x_71) ;  /* 0xfffffff400507947 */ /* 0x000fea000383ffff */
.L_x_59:
[----:B------:R-:W3:Y:S02]  /*2600*/  SYNCS.PHASECHK.TRANS64.TRYWAIT P0, [UR9+0x3000], R2 ;  /* 0x00300002ff0075a7 */ /* 0x000ee40008001109 */
[----:B---3--:R-:W-:Y:S05]  /*2610*/  @!P0 BRA `(.L_x_59) ;  /* 0xfffffffc00f88947 */ /* 0x008fea000383ffff */
[----:B------:R-:W-:Y:S05]  /*2620*/  BRA `(.L_x_72) ;  /* 0xfffffff400d07947 */ /* 0x000fea000383ffff */
.L_x_61:
[----:B------:R-:W3:Y:S02]  /*2630*/  SYNCS.PHASECHK.TRANS64.TRYWAIT P0, [UR9+0x3010], R2 ;  /* 0x00301002ff0075a7 */ /* 0x000ee40008001109 */
[----:B---3--:R-:W-:Y:S05]  /*2640*/  @!P0 BRA `(.L_x_61) ;  /* 0xfffffffc00f88947 */ /* 0x008fea000383ffff */
[----:B------:R-:W-:Y:S05]  /*2650*/  BRA `(.L_x_73) ;  /* 0xfffffff8001c7947 */ /* 0x000fea000383ffff */
        .weak           $__internal_0_$__cuda_sm10x_tcgen05_guardrail_trap_col_being_dealloced_not_returned_by_alloc
        .type           $__internal_0_$__cuda_sm10x_tcgen05_guardrail_trap_col_being_dealloced_not_returned_by_alloc,@function
        .size           $__internal_0_$__cuda_sm10x_tcgen05_guardrail_trap_col_being_dealloced_not_returned_by_alloc,($__internal_1_$__cuda_sm10x_tcgen05_guardrail_trap_phase_invalid_during_alloc - $__internal_0_$__cuda_sm10x_tcgen05_guardrail_trap_col_being_dealloced_not_returned_by_alloc)
$__internal_0_$__cuda_sm10x_tcgen05_guardrail_trap_col_being_dealloced_not_returned_by_alloc:
[----:B------:R-:W-:Y:S05]  /*2660*/  BPT.TRAP 0x1 ;  /* 0x000000040000795c */ /* 0x000fea0000300000 */
[----:B------:R-:W-:-:S04]  /*2670*/  IMAD.MOV.U32 R3, RZ, RZ, 0x0 ;  /* 0x00000000ff037424 */ /* 0x000fc800078e00ff */
[----:B------:R-:W-:Y:S05]  /*2680*/  RET.REL.NODEC R2 `(gluon_tcgen05) ;  /* 0xffffffd8025c7950 */ /* 0x000fea0003c3ffff */
        .weak           $__internal_1_$__cuda_sm10x_tcgen05_guardrail_trap_phase_invalid_during_alloc
        .type           $__internal_1_$__cuda_sm10x_tcgen05_guardrail_trap_phase_invalid_during_alloc,@function
        .size           $__internal_1_$__cuda_sm10x_tcgen05_guardrail_trap_phase_invalid_during_alloc,($__internal_2_$__cuda_sm10x_tcgen05_guardrail_trap_unallocated_columns_being_dealloced - $__internal_1_$__cuda_sm10x_tcgen05_guardrail_trap_phase_invalid_during_alloc)
$__internal_1_$__cuda_sm10x_tcgen05_guardrail_trap_phase_invalid_during_alloc:
[----:B------:R-:W-:Y:S05]  /*2690*/  BPT.TRAP 0x1 ;  /* 0x000000040000795c */ /* 0x000fea0000300000 */
[----:B------:R-:W-:-:S04]  /*26a0*/  IMAD.MOV.U32 R3, RZ, RZ, 0x0 ;  /* 0x00000000ff037424 */ /* 0x000fc800078e00ff */
[----:B------:R-:W-:Y:S05]  /*26b0*/  RET.REL.NODEC R2 `(gluon_tcgen05) ;  /* 0xffffffd802507950 */ /* 0x000fea0003c3ffff */
        .weak           $__internal_2_$__cuda_sm10x_tcgen05_guardrail_trap_unallocated_columns_being_dealloced
        .type           $__internal_2_$__cuda_sm10x_tcgen05_guardrail_trap_unallocated_columns_being_dealloced,@function
        .size           $__internal_2_$__cuda_sm10x_tcgen05_guardrail_trap_unallocated_columns_being_dealloced,(.L_x_77 - $__internal_2_$__cuda_sm10x_tcgen05_guardrail_trap_unallocated_columns_being_dealloced)
$__internal_2_$__cuda_sm10x_tcgen05_guardrail_trap_unallocated_columns_being_dealloced:
[----:B------:R-:W-:Y:S05]  /*26c0*/  BPT.TRAP 0x1 ;  /* 0x000000040000795c */ /* 0x000fea0000300000 */
[----:B------:R-:W-:-:S04]  /*26d0*/  IMAD.MOV.U32 R3, RZ, RZ, 0x0 ;  /* 0x00000000ff037424 */ /* 0x000fc800078e00ff */
[----:B------:R-:W-:Y:S05]  /*26e0*/  RET.REL.NODEC R2 `(gluon_tcgen05) ;  /* 0xffffffd802447950 */ /* 0x000fea0003c3ffff */
.L_x_74:
[----:B------:R-:W-:-:S00]  /*26f0*/  BRA `(.L_x_74) ;  /* 0xfffffffc00fc7947 */ /* 0x000fc0000383ffff */
[----:B------:R-:W-:-:S00]  /*2700*/  NOP ;  /* 0x0000000000007918 */ /* 0x000fc00000000000 */
[----:B------:R-:W-:-:S00]  /*2710*/  NOP ;  /* 0x0000000000007918 */ /* 0x000fc00000000000 */
[----:B------:R-:W-:-:S00]  /*2720*/  NOP ;  /* 0x0000000000007918 */ /* 0x000fc00000000000 */
[----:B------:R-:W-:-:S00]  /*2730*/  NOP ;  /* 0x0000000000007918 */ /* 0x000fc00000000000 */
[----:B------:R-:W-:-:S00]  /*2740*/  NOP ;  /* 0x0000000000007918 */ /* 0x000fc00000000000 */
[----:B------:R-:W-:-:S00]  /*2750*/  NOP ;  /* 0x0000000000007918 */ /* 0x000fc00000000000 */
[----:B------:R-:W-:-:S00]  /*2760*/  NOP ;  /* 0x0000000000007918 */ /* 0x000fc00000000000 */
[----:B------:R-:W-:-:S00]  /*2770*/  NOP ;  /* 0x0000000000007918 */ /* 0x000fc00000000000 */
.L_x_77:


//--------------------- .nv.shared.gluon_tcgen05  --------------------------
	.section	.nv.shared.gluon_tcgen05,"aw",@nobits
	.sectionflags	@""
	.align	16
	.zero		1024


//--------------------- .nv.shared.reserved.0     --------------------------
	.section	.nv.shared.reserved.0,"aw",@nobits
	.align	8
	.weak		__nv_reservedSMEM_offset_0_alias
	.size		__nv_reservedSMEM_offset_0_alias, 0, 64
	.other		__nv_reservedSMEM_offset_0_alias,@"STO_CUDA_RESERVED_SHARED STV_DEFAULT"
__nv_reservedSMEM_offset_0_alias:
	.zero		0
.nv.shared.reserved.0:
	.zero		64
	.weak		__nv_reservedSMEM_allocation_phase
	.type		__nv_reservedSMEM_allocation_phase,@object
	.size		__nv_reservedSMEM_allocation_phase,(.L_0 - __nv_reservedSMEM_allocation_phase)
__nv_reservedSMEM_allocation_phase:
	.zero		1
.L_0:
	.zero		7
	.weak		__nv_reservedSMEM_devtool_atexit_pc
	.type		__nv_reservedSMEM_devtool_atexit_pc,@object
	.size		__nv_reservedSMEM_devtool_atexit_pc,(__nv_reservedSMEM_allocation_mask - __nv_reservedSMEM_devtool_atexit_pc)
__nv_reservedSMEM_devtool_atexit_pc:
	.zero		8
	.weak		__nv_reservedSMEM_allocation_mask
	.type		__nv_reservedSMEM_allocation_mask,@object
	.size		__nv_reservedSMEM_allocation_mask,(.L_2 - __nv_reservedSMEM_allocation_mask)
__nv_reservedSMEM_allocation_mask:
	.zero		4
.L_2:


//--------------------- .nv.constant0.gluon_tcgen05 --------------------------
	.section	.nv.constant0.gluon_tcgen05,"a",@progbits
	.sectionflags	@""
	.align	4
.nv.constant0.gluon_tcgen05:
	.zero		976


//--------------------- SYMBOLS --------------------------

	.type		.nv.reservedSmem.offset0,@object
	.size		.nv.reservedSmem.offset0,0x4
	.type		.nv.reservedSmem.cap,@object
	.size		.nv.reservedSmem.cap,0x4
